	.target	sm_90a

	.elftype	@"ET_EXEC"


//--------------------- .note.nv.tkinfo           --------------------------
	.section	.note.nv.tkinfo,"",@"SHT_NOTE"
	.sectionflags	@"SHF_NOTE_NV_TKINFO"
	.tkinfo
        /*0018*/ 	.word	0x00000002
        /*0030*/ 	.string	""
        /*0030*/ 	.string	"ptxas"
        /*0030*/ 	.string	"Cuda compilation tools, release 13.0, V13.0.88"
        /*0030*/ 	.string	"Build cuda_13.0.r13.0/compiler.36424714_0"
        /*0030*/ 	.string	"-arch sm_90a -m 64 "



//--------------------- .note.nv.cuinfo           --------------------------
	.section	.note.nv.cuinfo,"",@"SHT_NOTE"
	.sectionflags	@"SHF_NOTE_NV_CUINFO"
        /*0018*/ 	.short	0x0002
        /*001a*/ 	.short	0x005a
        /*001c*/ 	.short	0x0082
	.zero		2


//--------------------- .nv.info                  --------------------------
	.section	.nv.info,"",@"SHT_CUDA_INFO"
	.align	4


	//----- nvinfo : EIATTR_REGCOUNT
	.align		4
        /*0000*/ 	.byte	0x04, 0x2f
        /*0002*/ 	.short	(.L_12 - .L_11)
	.align		4
.L_11:
        /*0004*/ 	.word	index@(_ZN7cutlass13device_kernelINS_4gemm6kernel13GemmUniversalIN4cute5tupleIJiiiiEEENS1_10collective13CollectiveMmaINS1_37MainloopSm90TmaGmmaWarpSpecializedFP8ILi14ENS5_IJNS4_1CILi1EEENSA_ILi2EEESB_EEENS1_32KernelTmaWarpSpecializedPingpongEEENS5_IJNSA_ILi64EEESG_NSA_ILi128EEEEEENS_12float_e5m2_tENS5_IJlSB_lEEESJ_SK_NS4_8TiledMMAINS4_8MMA_AtomIJNS4_4SM904GMMA30MMA_64x64x32_F32E5M2E5M2_SS_TNILNSO_7ScaleInE1ELSQ_1EEEEEENS4_6LayoutINS5_IJSB_SB_SB_EEENS5_IJNSA_ILi0EEESV_SV_EEEEENS5_IJNS4_10UnderscoreESY_SY_EEEEENS4_23SM90_TMA_LOAD_MULTICASTENS4_14ComposedLayoutINS4_7SwizzleILi3ELi4ELi3EEENS4_18smem_ptr_flag_bitsILi8EEENST_INS5_IJNSA_ILi8EEESH_EEENS5_IJSH_SB_EEEEEEEvNS4_8identityENS4_13SM90_TMA_LOADES1B_vS1C_EENS_8epilogue10collective6detail29Sm90TmaWarpSpecializedAdapterINS1G_15DefaultEpilogueISJ_SK_SK_NS1F_6thread17LinearCombinationISJ_Li1EffLNS1K_9ScaleType4KindE0ELNS_15FloatRoundStyleE2ESJ_EENS1_15EpilogueDefaultEEEEEvvEEEEvNT_6ParamsE)
        /*0008*/ 	.word	0x000000a8


	//----- nvinfo : EIATTR_FRAME_SIZE
	.align		4
.L_12:
        /*000c*/ 	.byte	0x04, 0x11
        /*000e*/ 	.short	(.L_14 - .L_13)
	.align		4
.L_13:
        /*0010*/ 	.word	index@(_ZN7cutlass13device_kernelINS_4gemm6kernel13GemmUniversalIN4cute5tupleIJiiiiEEENS1_10collective13CollectiveMmaINS1_37MainloopSm90TmaGmmaWarpSpecializedFP8ILi14ENS5_IJNS4_1CILi1EEENSA_ILi2EEESB_EEENS1_32KernelTmaWarpSpecializedPingpongEEENS5_IJNSA_ILi64EEESG_NSA_ILi128EEEEEENS_12float_e5m2_tENS5_IJlSB_lEEESJ_SK_NS4_8TiledMMAINS4_8MMA_AtomIJNS4_4SM904GMMA30MMA_64x64x32_F32E5M2E5M2_SS_TNILNSO_7ScaleInE1ELSQ_1EEEEEENS4_6LayoutINS5_IJSB_SB_SB_EEENS5_IJNSA_ILi0EEESV_SV_EEEEENS5_IJNS4_10UnderscoreESY_SY_EEEEENS4_23SM90_TMA_LOAD_MULTICASTENS4_14ComposedLayoutINS4_7SwizzleILi3ELi4ELi3EEENS4_18smem_ptr_flag_bitsILi8EEENST_INS5_IJNSA_ILi8EEESH_EEENS5_IJSH_SB_EEEEEEEvNS4_8identityENS4_13SM90_TMA_LOADES1B_vS1C_EENS_8epilogue10collective6detail29Sm90TmaWarpSpecializedAdapterINS1G_15DefaultEpilogueISJ_SK_SK_NS1F_6thread17LinearCombinationISJ_Li1EffLNS1K_9ScaleType4KindE0ELNS_15FloatRoundStyleE2ESJ_EENS1_15EpilogueDefaultEEEEEvvEEEEvNT_6ParamsE)
        /*0014*/ 	.word	0x00000000


	//----- nvinfo : EIATTR_MIN_STACK_SIZE
	.align		4
.L_14:
        /*0018*/ 	.byte	0x04, 0x12
        /*001a*/ 	.short	(.L_16 - .L_15)
	.align		4
.L_15:
        /*001c*/ 	.word	index@(_ZN7cutlass13device_kernelINS_4gemm6kernel13GemmUniversalIN4cute5tupleIJiiiiEEENS1_10collective13CollectiveMmaINS1_37MainloopSm90TmaGmmaWarpSpecializedFP8ILi14ENS5_IJNS4_1CILi1EEENSA_ILi2EEESB_EEENS1_32KernelTmaWarpSpecializedPingpongEEENS5_IJNSA_ILi64EEESG_NSA_ILi128EEEEEENS_12float_e5m2_tENS5_IJlSB_lEEESJ_SK_NS4_8TiledMMAINS4_8MMA_AtomIJNS4_4SM904GMMA30MMA_64x64x32_F32E5M2E5M2_SS_TNILNSO_7ScaleInE1ELSQ_1EEEEEENS4_6LayoutINS5_IJSB_SB_SB_EEENS5_IJNSA_ILi0EEESV_SV_EEEEENS5_IJNS4_10UnderscoreESY_SY_EEEEENS4_23SM90_TMA_LOAD_MULTICASTENS4_14ComposedLayoutINS4_7SwizzleILi3ELi4ELi3EEENS4_18smem_ptr_flag_bitsILi8EEENST_INS5_IJNSA_ILi8EEESH_EEENS5_IJSH_SB_EEEEEEEvNS4_8identityENS4_13SM90_TMA_LOADES1B_vS1C_EENS_8epilogue10collective6detail29Sm90TmaWarpSpecializedAdapterINS1G_15DefaultEpilogueISJ_SK_SK_NS1F_6thread17LinearCombinationISJ_Li1EffLNS1K_9ScaleType4KindE0ELNS_15FloatRoundStyleE2ESJ_EENS1_15EpilogueDefaultEEEEEvvEEEEvNT_6ParamsE)
        /*0020*/ 	.word	0x00000000
.L_16:


//--------------------- .nv.compat                --------------------------
	.section	.nv.compat,"",@"SHT_CUDA_COMPAT_INFO"
	.align	4
        /*0000*/ 	.byte	0x02, 0x09, 0x01, 0x00, 0x02, 0x02, 0x04, 0x00, 0x02, 0x05, 0x05, 0x00, 0x03, 0x07, 0x01, 0x01
        /*0010*/ 	.byte	0x02, 0x03, 0x01, 0x00, 0x02, 0x06, 0x01, 0x00, 0x04, 0x0b, 0x08, 0x00, 0x00, 0x00, 0x00, 0x00
        /*0020*/ 	.byte	0x00, 0x00, 0x00, 0x00


//--------------------- .nv.info._ZN7cutlass13device_kernelINS_4gemm6kernel13GemmUniversalIN4cute5tupleIJiiiiEEENS1_10collective13CollectiveMmaINS1_37MainloopSm90TmaGmmaWarpSpecializedFP8ILi14ENS5_IJNS4_1CILi1EEENSA_ILi2EEESB_EEENS1_32KernelTmaWarpSpecializedPingpongEEENS5_IJNSA_ILi64EEESG_NSA_ILi128EEEEEENS_12float_e5m2_tENS5_IJlSB_lEEESJ_SK_NS4_8TiledMMAINS4_8MMA_AtomIJNS4_4SM904GMMA30MMA_64x64x32_F32E5M2E5M2_SS_TNILNSO_7ScaleInE1ELSQ_1EEEEEENS4_6LayoutINS5_IJSB_SB_SB_EEENS5_IJNSA_ILi0EEESV_SV_EEEEENS5_IJNS4_10UnderscoreESY_SY_EEEEENS4_23SM90_TMA_LOAD_MULTICASTENS4_14ComposedLayoutINS4_7SwizzleILi3ELi4ELi3EEENS4_18smem_ptr_flag_bitsILi8EEENST_INS5_IJNSA_ILi8EEESH_EEENS5_IJSH_SB_EEEEEEEvNS4_8identityENS4_13SM90_TMA_LOADES1B_vS1C_EENS_8epilogue10collective6detail29Sm90TmaWarpSpecializedAdapterINS1G_15DefaultEpilogueISJ_SK_SK_NS1F_6thread17LinearCombinationISJ_Li1EffLNS1K_9ScaleType4KindE0ELNS_15FloatRoundStyleE2ESJ_EENS1_15EpilogueDefaultEEEEEvvEEEEvNT_6ParamsE --------------------------
	.section	.nv.info._ZN7cutlass13device_kernelINS_4gemm6kernel13GemmUniversalIN4cute5tupleIJiiiiEEENS1_10collective13CollectiveMmaINS1_37MainloopSm90TmaGmmaWarpSpecializedFP8ILi14ENS5_IJNS4_1CILi1EEENSA_ILi2EEESB_EEENS1_32KernelTmaWarpSpecializedPingpongEEENS5_IJNSA_ILi64EEESG_NSA_ILi128EEEEEENS_12float_e5m2_tENS5_IJlSB_lEEESJ_SK_NS4_8TiledMMAINS4_8MMA_AtomIJNS4_4SM904GMMA30MMA_64x64x32_F32E5M2E5M2_SS_TNILNSO_7ScaleInE1ELSQ_1EEEEEENS4_6LayoutINS5_IJSB_SB_SB_EEENS5_IJNSA_ILi0EEESV_SV_EEEEENS5_IJNS4_10UnderscoreESY_SY_EEEEENS4_23SM90_TMA_LOAD_MULTICASTENS4_14ComposedLayoutINS4_7SwizzleILi3ELi4ELi3EEENS4_18smem_ptr_flag_bitsILi8EEENST_INS5_IJNSA_ILi8EEESH_EEENS5_IJSH_SB_EEEEEEEvNS4_8identityENS4_13SM90_TMA_LOADES1B_vS1C_EENS_8epilogue10collective6detail29Sm90TmaWarpSpecializedAdapterINS1G_15DefaultEpilogueISJ_SK_SK_NS1F_6thread17LinearCombinationISJ_Li1EffLNS1K_9ScaleType4KindE0ELNS_15FloatRoundStyleE2ESJ_EENS1_15EpilogueDefaultEEEEEvvEEEEvNT_6ParamsE,"",@"SHT_CUDA_INFO"
	.sectionflags	@""
	.align	4


	//----- nvinfo : EIATTR_CUDA_API_VERSION
	.align		4
        /*0000*/ 	.byte	0x04, 0x37
        /*0002*/ 	.short	(.L_18 - .L_17)
.L_17:
        /*0004*/ 	.word	0x00000082


	//----- nvinfo : EIATTR_KPARAM_INFO
	.align		4
.L_18:
        /*0008*/ 	.byte	0x04, 0x17
        /*000a*/ 	.short	(.L_20 - .L_19)
.L_19:
        /*000c*/ 	.word	0x00000000
        /*0010*/ 	.short	0x0000
        /*0012*/ 	.short	0x0070
        /*0014*/ 	.byte	0x00, 0xf0, 0x01, 0x10


	//----- nvinfo : EIATTR_SPARSE_MMA_MASK
	.align		4
.L_20:
        /*0018*/ 	.byte	0x03, 0x50
        /*001a*/ 	.short	0x0000


	//----- nvinfo : EIATTR_MAXREG_COUNT
	.align		4
        /*001c*/ 	.byte	0x03, 0x1b
        /*001e*/ 	.short	0x00a8


	//----- nvinfo : EIATTR_NUM_BARRIERS
	.align		4
        /*0020*/ 	.byte	0x02, 0x4c
        /*0022*/ 	.byte	0x01
	.zero		1


	//----- nvinfo : EIATTR_MERCURY_ISA_VERSION
	.align		4
        /*0024*/ 	.byte	0x03, 0x5f
        /*0026*/ 	.short	0x0101


	//----- nvinfo : EIATTR_INT_WARP_WIDE_INSTR_OFFSETS
	.align		4
        /*0028*/ 	.byte	0x04, 0x31
        /*002a*/ 	.short	(.L_22 - .L_21)


	//   ....[0]....
.L_21:
        /*002c*/ 	.word	0x00000640


	//   ....[1]....
        /*0030*/ 	.word	0x00000680


	//   ....[2]....
        /*0034*/ 	.word	0x000007b0


	//   ....[3]....
        /*0038*/ 	.word	0x000007e0


	//   ....[4]....
        /*003c*/ 	.word	0x000007f0


	//   ....[5]....
        /*0040*/ 	.word	0x00000800


	//   ....[6]....
        /*0044*/ 	.word	0x00000880


	//   ....[7]....
        /*0048*/ 	.word	0x000008d0


	//----- nvinfo : EIATTR_COOP_GROUP_MASK_REGIDS
	.align		4
.L_22:
        /*004c*/ 	.byte	0x04, 0x29
        /*004e*/ 	.short	(.L_24 - .L_23)


	//   ....[0]....
.L_23:
        /*0050*/ 	.word	0xffffffff


	//   ....[1]....
        /*0054*/ 	.word	0xffffffff


	//   ....[2]....
        /*0058*/ 	.word	0xffffffff


	//   ....[3]....
        /*005c*/ 	.word	0xffffffff


	//   ....[4]....
        /*0060*/ 	.word	0xffffffff


	//   ....[5]....
        /*0064*/ 	.word	0xffffffff


	//   ....[6]....
        /*0068*/ 	.word	0xffffffff


	//----- nvinfo : EIATTR_COOP_GROUP_INSTR_OFFSETS
	.align		4
.L_24:
        /*006c*/ 	.byte	0x04, 0x28
        /*006e*/ 	.short	(.L_26 - .L_25)


	//   ....[0]....
.L_25:
        /*0070*/ 	.word	0x00000060


	//   ....[1]....
        /*0074*/ 	.word	0x00000070


	//   ....[2]....
        /*0078*/ 	.word	0x00000130


	//   ....[3]....
        /*007c*/ 	.word	0x00000440


	//   ....[4]....
        /*0080*/ 	.word	0x00000480


	//   ....[5]....
        /*0084*/ 	.word	0x00000500


	//   ....[6]....
        /*0088*/ 	.word	0x00000a40


	//----- nvinfo : EIATTR_REG_RECONFIG
	.align		4
.L_26:
        /*008c*/ 	.byte	0x01, 0x54
	.zero		2


	//----- nvinfo : EIATTR_MBARRIER_INSTR_OFFSETS
	.align		4
        /*0090*/ 	.byte	0x04, 0x39
        /*0092*/ 	.short	(.L_28 - .L_27)


	//   ....[0]....
.L_27:
        /*0094*/ 	.word	0x00000260
        /*0098*/ 	.word	0x000000ff
        /*009c*/ 	.word	0x00000000
        /*00a0*/ 	.short	0x0100
        /*00a2*/ 	.byte	0x08
	.zero		1


	//   ....[1]....
        /*00a4*/ 	.word	0x00000270
        /*00a8*/ 	.word	0x000000ff
        /*00ac*/ 	.word	0x00000070
        /*00b0*/ 	.short	0x0100
        /*00b2*/ 	.byte	0x08
	.zero		1


	//   ....[2]....
        /*00b4*/ 	.word	0x00000280
        /*00b8*/ 	.word	0x000000ff
        /*00bc*/ 	.word	0x00000008
        /*00c0*/ 	.short	0x0100
        /*00c2*/ 	.byte	0x08
	.zero		1


	//   ....[3]....
        /*00c4*/ 	.word	0x00000290
        /*00c8*/ 	.word	0x000000ff
        /*00cc*/ 	.word	0x00000078
        /*00d0*/ 	.short	0x0100
        /*00d2*/ 	.byte	0x08
	.zero		1


	//   ....[4]....
        /*00d4*/ 	.word	0x000002a0
        /*00d8*/ 	.word	0x000000ff
        /*00dc*/ 	.word	0x00000010
        /*00e0*/ 	.short	0x0100
        /*00e2*/ 	.byte	0x08
	.zero		1


	//   ....[5]....
        /*00e4*/ 	.word	0x000002b0
        /*00e8*/ 	.word	0x000000ff
        /*00ec*/ 	.word	0x00000080
        /*00f0*/ 	.short	0x0100
        /*00f2*/ 	.byte	0x08
	.zero		1


	//   ....[6]....
        /*00f4*/ 	.word	0x000002c0
        /*00f8*/ 	.word	0x000000ff
        /*00fc*/ 	.word	0x00000018
        /*0100*/ 	.short	0x0100
        /*0102*/ 	.byte	0x08
	.zero		1


	//   ....[7]....
        /*0104*/ 	.word	0x000002d0
        /*0108*/ 	.word	0x000000ff
        /*010c*/ 	.word	0x00000088
        /*0110*/ 	.short	0x0100
        /*0112*/ 	.byte	0x08
	.zero		1


	//   ....[8]....
        /*0114*/ 	.word	0x000002e0
        /*0118*/ 	.word	0x000000ff
        /*011c*/ 	.word	0x00000020
        /*0120*/ 	.short	0x0100
        /*0122*/ 	.byte	0x08
	.zero		1


	//   ....[9]....
        /*0124*/ 	.word	0x000002f0
        /*0128*/ 	.word	0x000000ff
        /*012c*/ 	.word	0x00000090
        /*0130*/ 	.short	0x0100
        /*0132*/ 	.byte	0x08
	.zero		1


	//   ....[10]....
        /*0134*/ 	.word	0x00000300
        /*0138*/ 	.word	0x000000ff
        /*013c*/ 	.word	0x00000028
        /*0140*/ 	.short	0x0100
        /*0142*/ 	.byte	0x08
	.zero		1


	//   ....[11]....
        /*0144*/ 	.word	0x00000310
        /*0148*/ 	.word	0x000000ff
        /*014c*/ 	.word	0x00000098
        /*0150*/ 	.short	0x0100
        /*0152*/ 	.byte	0x08
	.zero		1


	//   ....[12]....
        /*0154*/ 	.word	0x00000320
        /*0158*/ 	.word	0x000000ff
        /*015c*/ 	.word	0x00000030
        /*0160*/ 	.short	0x0100
        /*0162*/ 	.byte	0x08
	.zero		1


	//   ....[13]....
        /*0164*/ 	.word	0x00000330
        /*0168*/ 	.word	0x000000ff
        /*016c*/ 	.word	0x000000a0
        /*0170*/ 	.short	0x0100
        /*0172*/ 	.byte	0x08
	.zero		1


	//   ....[14]....
        /*0174*/ 	.word	0x00000340
        /*0178*/ 	.word	0x000000ff
        /*017c*/ 	.word	0x00000038
        /*0180*/ 	.short	0x0100
        /*0182*/ 	.byte	0x08
	.zero		1


	//   ....[15]....
        /*0184*/ 	.word	0x00000350
        /*0188*/ 	.word	0x000000ff
        /*018c*/ 	.word	0x000000a8
        /*0190*/ 	.short	0x0100
        /*0192*/ 	.byte	0x08
	.zero		1


	//   ....[16]....
        /*0194*/ 	.word	0x00000360
        /*0198*/ 	.word	0x000000ff
        /*019c*/ 	.word	0x00000040
        /*01a0*/ 	.short	0x0100
        /*01a2*/ 	.byte	0x08
	.zero		1


	//   ....[17]....
        /*01a4*/ 	.word	0x00000370
        /*01a8*/ 	.word	0x000000ff
        /*01ac*/ 	.word	0x000000b0
        /*01b0*/ 	.short	0x0100
        /*01b2*/ 	.byte	0x08
	.zero		1


	//   ....[18]....
        /*01b4*/ 	.word	0x00000380
        /*01b8*/ 	.word	0x000000ff
        /*01bc*/ 	.word	0x00000048
        /*01c0*/ 	.short	0x0100
        /*01c2*/ 	.byte	0x08
	.zero		1


	//   ....[19]....
        /*01c4*/ 	.word	0x00000390
        /*01c8*/ 	.word	0x000000ff
        /*01cc*/ 	.word	0x000000b8
        /*01d0*/ 	.short	0x0100
        /*01d2*/ 	.byte	0x08
	.zero		1


	//   ....[20]....
        /*01d4*/ 	.word	0x000003a0
        /*01d8*/ 	.word	0x000000ff
        /*01dc*/ 	.word	0x00000050
        /*01e0*/ 	.short	0x0100
        /*01e2*/ 	.byte	0x08
	.zero		1


	//   ....[21]....
        /*01e4*/ 	.word	0x000003b0
        /*01e8*/ 	.word	0x000000ff
        /*01ec*/ 	.word	0x000000c0
        /*01f0*/ 	.short	0x0100
        /*01f2*/ 	.byte	0x08
	.zero		1


	//   ....[22]....
        /*01f4*/ 	.word	0x000003c0
        /*01f8*/ 	.word	0x000000ff
        /*01fc*/ 	.word	0x00000058
        /*0200*/ 	.short	0x0100
        /*0202*/ 	.byte	0x08
	.zero		1


	//   ....[23]....
        /*0204*/ 	.word	0x000003d0
        /*0208*/ 	.word	0x000000ff
        /*020c*/ 	.word	0x000000c8
        /*0210*/ 	.short	0x0100
        /*0212*/ 	.byte	0x08
	.zero		1


	//   ....[24]....
        /*0214*/ 	.word	0x000003e0
        /*0218*/ 	.word	0x000000ff
        /*021c*/ 	.word	0x00000060
        /*0220*/ 	.short	0x0100
        /*0222*/ 	.byte	0x08
	.zero		1


	//   ....[25]....
        /*0224*/ 	.word	0x000003f0
        /*0228*/ 	.word	0x000000ff
        /*022c*/ 	.word	0x000000d0
        /*0230*/ 	.short	0x0100
        /*0232*/ 	.byte	0x08
	.zero		1


	//   ....[26]....
        /*0234*/ 	.word	0x00000400
        /*0238*/ 	.word	0x000000ff
        /*023c*/ 	.word	0x00000068
        /*0240*/ 	.short	0x0100
        /*0242*/ 	.byte	0x08
	.zero		1


	//   ....[27]....
        /*0244*/ 	.word	0x00000410
        /*0248*/ 	.word	0x000000ff
        /*024c*/ 	.word	0x000000d8
        /*0250*/ 	.short	0x0100
        /*0252*/ 	.byte	0x08
	.zero		1


	//   ....[28]....
        /*0254*/ 	.word	0x00000900
        /*0258*/ 	.word	0x000000ff
        /*025c*/ 	.word	0x00000110
        /*0260*/ 	.short	0x0100
        /*0262*/ 	.byte	0x08
	.zero		1


	//   ....[29]....
        /*0264*/ 	.word	0x00000990
        /*0268*/ 	.word	0x000000ff
        /*026c*/ 	.word	0x00000118
        /*0270*/ 	.short	0x0100
        /*0272*/ 	.byte	0x08
	.zero		1


	//   ....[30]....
        /*0274*/ 	.word	0x000009c0
        /*0278*/ 	.word	0x000000ff
        /*027c*/ 	.word	0x000000f0
        /*0280*/ 	.short	0x0100
        /*0282*/ 	.byte	0x09
	.zero		1


	//   ....[31]....
        /*0284*/ 	.word	0x000009d0
        /*0288*/ 	.word	0x000000ff
        /*028c*/ 	.word	0x000000f8
        /*0290*/ 	.short	0x0100
        /*0292*/ 	.byte	0x09
	.zero		1


	//   ....[32]....
        /*0294*/ 	.word	0x000009e0
        /*0298*/ 	.word	0x000000ff
        /*029c*/ 	.word	0x00000100
        /*02a0*/ 	.short	0x0100
        /*02a2*/ 	.byte	0x09
	.zero		1


	//   ....[33]....
        /*02a4*/ 	.word	0x000009f0
        /*02a8*/ 	.word	0x000000ff
        /*02ac*/ 	.word	0x00000108
        /*02b0*/ 	.short	0x0100
        /*02b2*/ 	.byte	0x09
	.zero		1


	//   ....[34]....
        /*02b4*/ 	.word	0x000017e0
        /*02b8*/ 	.word	0x000000ff
        /*02bc*/ 	.word	0xfffffff8
        /*02c0*/ 	.short	0x010a
        /*02c2*/ 	.byte	0x0b
	.zero		1


	//   ....[35]....
        /*02c4*/ 	.word	0x00001ac0
        /*02c8*/ 	.word	0x000000ff
        /*02cc*/ 	.word	0x00000000
        /*02d0*/ 	.short	0x010a
        /*02d2*/ 	.byte	0x06
	.zero		1


	//   ....[36]....
        /*02d4*/ 	.word	0x00001b00
        /*02d8*/ 	.word	0x000000ff
        /*02dc*/ 	.word	0x00000000
        /*02e0*/ 	.short	0x010a
        /*02e2*/ 	.byte	0x06
	.zero		1


	//   ....[37]....
        /*02e4*/ 	.word	0x00002140
        /*02e8*/ 	.word	0x000000ff
        /*02ec*/ 	.word	0x00000000
        /*02f0*/ 	.short	0x010a
        /*02f2*/ 	.byte	0x10
	.zero		1


	//   ....[38]....
        /*02f4*/ 	.word	0x00002180
        /*02f8*/ 	.word	0x000000ff
        /*02fc*/ 	.word	0x00000000
        /*0300*/ 	.short	0x010a
        /*0302*/ 	.byte	0x10
	.zero		1


	//   ....[39]....
        /*0304*/ 	.word	0x00002620
        /*0308*/ 	.word	0x00000013
        /*030c*/ 	.word	0x00000000
        /*0310*/ 	.short	0x0101
        /*0312*/ 	.byte	0x3f
	.zero		1


	//   ....[40]....
        /*0314*/ 	.word	0x00002990
        /*0318*/ 	.word	0x0000000f
        /*031c*/ 	.word	0x00000000
        /*0320*/ 	.short	0x0101
        /*0322*/ 	.byte	0x17
	.zero		1


	//   ....[41]....
        /*0324*/ 	.word	0x00002ab0
        /*0328*/ 	.word	0x0000000e
        /*032c*/ 	.word	0x00000000
        /*0330*/ 	.short	0x0101
        /*0332*/ 	.byte	0x3f
	.zero		1


	//   ....[42]....
        /*0334*/ 	.word	0x00002b70
        /*0338*/ 	.word	0x000000ff
        /*033c*/ 	.word	0x00000008
        /*0340*/ 	.short	0x010a
        /*0342*/ 	.byte	0x0b
	.zero		1


	//   ....[43]....
        /*0344*/ 	.word	0x000053e0
        /*0348*/ 	.word	0x00000004
        /*034c*/ 	.word	0x00000000
        /*0350*/ 	.short	0x0101
        /*0352*/ 	.byte	0x17
	.zero		1


	//   ....[44]....
        /*0354*/ 	.word	0x00005d00
        /*0358*/ 	.word	0x00000013
        /*035c*/ 	.word	0x00000070
        /*0360*/ 	.short	0x010a
        /*0362*/ 	.byte	0x3f
	.zero		1


	//   ....[45]....
        /*0364*/ 	.word	0x00006110
        /*0368*/ 	.word	0x0000000a
        /*036c*/ 	.word	0x00000118
        /*0370*/ 	.short	0x0101
        /*0372*/ 	.byte	0x3f
	.zero		1


	//   ....[46]....
        /*0374*/ 	.word	0x000067f0
        /*0378*/ 	.word	0x00000005
        /*037c*/ 	.word	0x00000000
        /*0380*/ 	.short	0x010a
        /*0382*/ 	.byte	0x3f
	.zero		1


	//   ....[47]....
        /*0384*/ 	.word	0x00006870
        /*0388*/ 	.word	0x00000007
        /*038c*/ 	.word	0x00000000
        /*0390*/ 	.short	0x010a
        /*0392*/ 	.byte	0x3f
	.zero		1


	//   ....[48]....
        /*0394*/ 	.word	0x00006900
        /*0398*/ 	.word	0x00000006
        /*039c*/ 	.word	0x00000000
        /*03a0*/ 	.short	0x010a
        /*03a2*/ 	.byte	0x3f
	.zero		1


	//   ....[49]....
        /*03a4*/ 	.word	0x00006990
        /*03a8*/ 	.word	0x00000009
        /*03ac*/ 	.word	0x00000000
        /*03b0*/ 	.short	0x010a
        /*03b2*/ 	.byte	0x3f
	.zero		1


	//   ....[50]....
        /*03b4*/ 	.word	0x00006a20
        /*03b8*/ 	.word	0x00000006
        /*03bc*/ 	.word	0x00000000
        /*03c0*/ 	.short	0x010a
        /*03c2*/ 	.byte	0x3f
	.zero		1


	//   ....[51]....
        /*03c4*/ 	.word	0x00006ab0
        /*03c8*/ 	.word	0x00000009
        /*03cc*/ 	.word	0x00000000
        /*03d0*/ 	.short	0x010a
        /*03d2*/ 	.byte	0x3f
	.zero		1


	//   ....[52]....
        /*03d4*/ 	.word	0x00006b40
        /*03d8*/ 	.word	0x00000006
        /*03dc*/ 	.word	0x00000000
        /*03e0*/ 	.short	0x010a
        /*03e2*/ 	.byte	0x3f
	.zero		1


	//   ....[53]....
        /*03e4*/ 	.word	0x00006bd0
        /*03e8*/ 	.word	0x00000009
        /*03ec*/ 	.word	0x00000000
        /*03f0*/ 	.short	0x010a
        /*03f2*/ 	.byte	0x3f
	.zero		1


	//   ....[54]....
        /*03f4*/ 	.word	0x00006c60
        /*03f8*/ 	.word	0x00000006
        /*03fc*/ 	.word	0x00000000
        /*0400*/ 	.short	0x010a
        /*0402*/ 	.byte	0x3f
	.zero		1


	//   ....[55]....
        /*0404*/ 	.word	0x00006cf0
        /*0408*/ 	.word	0x00000009
        /*040c*/ 	.word	0x00000000
        /*0410*/ 	.short	0x010a
        /*0412*/ 	.byte	0x3f
	.zero		1


	//   ....[56]....
        /*0414*/ 	.word	0x00006d80
        /*0418*/ 	.word	0x00000006
        /*041c*/ 	.word	0x00000000
        /*0420*/ 	.short	0x010a
        /*0422*/ 	.byte	0x3f
	.zero		1


	//   ....[57]....
        /*0424*/ 	.word	0x00006e10
        /*0428*/ 	.word	0x00000009
        /*042c*/ 	.word	0x00000000
        /*0430*/ 	.short	0x010a
        /*0432*/ 	.byte	0x3f
	.zero		1


	//   ....[58]....
        /*0434*/ 	.word	0x00006ea0
        /*0438*/ 	.word	0x00000006
        /*043c*/ 	.word	0x00000000
        /*0440*/ 	.short	0x010a
        /*0442*/ 	.byte	0x3f
	.zero		1


	//   ....[59]....
        /*0444*/ 	.word	0x00006f30
        /*0448*/ 	.word	0x00000003
        /*044c*/ 	.word	0x00000000
        /*0450*/ 	.short	0x010a
        /*0452*/ 	.byte	0x3f
	.zero		1


	//   ....[60]....
        /*0454*/ 	.word	0x00006fa0
        /*0458*/ 	.word	0x0000000f
        /*045c*/ 	.word	0xfffffff8
        /*0460*/ 	.short	0x010a
        /*0462*/ 	.byte	0x3f
	.zero		1


	//   ....[61]....
        /*0464*/ 	.word	0x00007000
        /*0468*/ 	.word	0x0000000f
        /*046c*/ 	.word	0x00000000
        /*0470*/ 	.short	0x010a
        /*0472*/ 	.byte	0x3f
	.zero		1


	//   ....[62]....
        /*0474*/ 	.word	0x00007060
        /*0478*/ 	.word	0x00000013
        /*047c*/ 	.word	0x00000000
        /*0480*/ 	.short	0x010a
        /*0482*/ 	.byte	0x3f
	.zero		1


	//   ....[63]....
        /*0484*/ 	.word	0x000070c0
        /*0488*/ 	.word	0x0000000f
        /*048c*/ 	.word	0x00000008
        /*0490*/ 	.short	0x010a
        /*0492*/ 	.byte	0x3f
	.zero		1


	//   ....[64]....
        /*0494*/ 	.word	0x00007190
        /*0498*/ 	.word	0x00000013
        /*049c*/ 	.word	0x00000070
        /*04a0*/ 	.short	0x010a
        /*04a2*/ 	.byte	0x3f
	.zero		1


	//   ....[65]....
        /*04a4*/ 	.word	0x00007270
        /*04a8*/ 	.word	0x00000005
        /*04ac*/ 	.word	0x00000000
        /*04b0*/ 	.short	0x010a
        /*04b2*/ 	.byte	0x3f
	.zero		1


	//   ....[66]....
        /*04b4*/ 	.word	0x000072c0
        /*04b8*/ 	.word	0x00000007
        /*04bc*/ 	.word	0x00000000
        /*04c0*/ 	.short	0x010a
        /*04c2*/ 	.byte	0x3f
	.zero		1


	//   ....[67]....
        /*04c4*/ 	.word	0x00007310
        /*04c8*/ 	.word	0x00000006
        /*04cc*/ 	.word	0x00000000
        /*04d0*/ 	.short	0x010a
        /*04d2*/ 	.byte	0x3f
	.zero		1


	//   ....[68]....
        /*04d4*/ 	.word	0x00007360
        /*04d8*/ 	.word	0x00000009
        /*04dc*/ 	.word	0x00000000
        /*04e0*/ 	.short	0x010a
        /*04e2*/ 	.byte	0x3f
	.zero		1


	//   ....[69]....
        /*04e4*/ 	.word	0x000073b0
        /*04e8*/ 	.word	0x00000006
        /*04ec*/ 	.word	0x00000000
        /*04f0*/ 	.short	0x010a
        /*04f2*/ 	.byte	0x3f
	.zero		1


	//   ....[70]....
        /*04f4*/ 	.word	0x00007400
        /*04f8*/ 	.word	0x00000009
        /*04fc*/ 	.word	0x00000000
        /*0500*/ 	.short	0x010a
        /*0502*/ 	.byte	0x3f
	.zero		1


	//   ....[71]....
        /*0504*/ 	.word	0x00007450
        /*0508*/ 	.word	0x00000006
        /*050c*/ 	.word	0x00000000
        /*0510*/ 	.short	0x010a
        /*0512*/ 	.byte	0x3f
	.zero		1


	//   ....[72]....
        /*0514*/ 	.word	0x000074a0
        /*0518*/ 	.word	0x00000009
        /*051c*/ 	.word	0x00000000
        /*0520*/ 	.short	0x010a
        /*0522*/ 	.byte	0x3f
	.zero		1


	//   ....[73]....
        /*0524*/ 	.word	0x000074f0
        /*0528*/ 	.word	0x00000006
        /*052c*/ 	.word	0x00000000
        /*0530*/ 	.short	0x010a
        /*0532*/ 	.byte	0x3f
	.zero		1


	//   ....[74]....
        /*0534*/ 	.word	0x00007540
        /*0538*/ 	.word	0x00000009
        /*053c*/ 	.word	0x00000000
        /*0540*/ 	.short	0x010a
        /*0542*/ 	.byte	0x3f
	.zero		1


	//   ....[75]....
        /*0544*/ 	.word	0x00007590
        /*0548*/ 	.word	0x00000006
        /*054c*/ 	.word	0x00000000
        /*0550*/ 	.short	0x010a
        /*0552*/ 	.byte	0x3f
	.zero		1


	//   ....[76]....
        /*0554*/ 	.word	0x000075e0
        /*0558*/ 	.word	0x00000009
        /*055c*/ 	.word	0x00000000
        /*0560*/ 	.short	0x010a
        /*0562*/ 	.byte	0x3f
	.zero		1


	//   ....[77]....
        /*0564*/ 	.word	0x00007630
        /*0568*/ 	.word	0x00000006
        /*056c*/ 	.word	0x00000000
        /*0570*/ 	.short	0x010a
        /*0572*/ 	.byte	0x3f
	.zero		1


	//----- nvinfo : EIATTR_NUM_MBARRIERS
	.align		4
.L_28:
        /*0574*/ 	.byte	0x03, 0x38
        /*0576*/ 	.short	0x0022


	//----- nvinfo : EIATTR_EXIT_INSTR_OFFSETS
	.align		4
        /*0578*/ 	.byte	0x04, 0x1c
        /*057a*/ 	.short	(.L_30 - .L_29)


	//   ....[0]....
.L_29:
        /*057c*/ 	.word	0x000014a0


	//   ....[1]....
        /*0580*/ 	.word	0x00001500


	//   ....[2]....
        /*0584*/ 	.word	0x000059f0


	//   ....[3]....
        /*0588*/ 	.word	0x00005a20


	//   ....[4]....
        /*058c*/ 	.word	0x00006f80


	//----- nvinfo : EIATTR_MAX_THREADS
	.align		4
.L_30:
        /*0590*/ 	.byte	0x04, 0x05
        /*0592*/ 	.short	(.L_32 - .L_31)
.L_31:
        /*0594*/ 	.word	0x00000180
        /*0598*/ 	.word	0x00000001
        /*059c*/ 	.word	0x00000001


	//----- nvinfo : EIATTR_CRS_STACK_SIZE
	.align		4
.L_32:
        /*05a0*/ 	.byte	0x04, 0x1e
        /*05a2*/ 	.short	(.L_34 - .L_33)
.L_33:
        /*05a4*/ 	.word	0x00000000


	//----- nvinfo : EIATTR_CBANK_PARAM_SIZE
	.align		4
.L_34:
        /*05a8*/ 	.byte	0x03, 0x19
        /*05aa*/ 	.short	0x0470


	//----- nvinfo : EIATTR_PARAM_CBANK
	.align		4
        /*05ac*/ 	.byte	0x04, 0x0a
        /*05ae*/ 	.short	(.L_36 - .L_35)
	.align		4
.L_35:
        /*05b0*/ 	.word	index@(.nv.constant0._ZN7cutlass13device_kernelINS_4gemm6kernel13GemmUniversalIN4cute5tupleIJiiiiEEENS1_10collective13CollectiveMmaINS1_37MainloopSm90TmaGmmaWarpSpecializedFP8ILi14ENS5_IJNS4_1CILi1EEENSA_ILi2EEESB_EEENS1_32KernelTmaWarpSpecializedPingpongEEENS5_IJNSA_ILi64EEESG_NSA_ILi128EEEEEENS_12float_e5m2_tENS5_IJlSB_lEEESJ_SK_NS4_8TiledMMAINS4_8MMA_AtomIJNS4_4SM904GMMA30MMA_64x64x32_F32E5M2E5M2_SS_TNILNSO_7ScaleInE1ELSQ_1EEEEEENS4_6LayoutINS5_IJSB_SB_SB_EEENS5_IJNSA_ILi0EEESV_SV_EEEEENS5_IJNS4_10UnderscoreESY_SY_EEEEENS4_23SM90_TMA_LOAD_MULTICASTENS4_14ComposedLayoutINS4_7SwizzleILi3ELi4ELi3EEENS4_18smem_ptr_flag_bitsILi8EEENST_INS5_IJNSA_ILi8EEESH_EEENS5_IJSH_SB_EEEEEEEvNS4_8identityENS4_13SM90_TMA_LOADES1B_vS1C_EENS_8epilogue10collective6detail29Sm90TmaWarpSpecializedAdapterINS1G_15DefaultEpilogueISJ_SK_SK_NS1F_6thread17LinearCombinationISJ_Li1EffLNS1K_9ScaleType4KindE0ELNS_15FloatRoundStyleE2ESJ_EENS1_15EpilogueDefaultEEEEEvvEEEEvNT_6ParamsE)
        /*05b4*/ 	.short	0x0210
        /*05b6*/ 	.short	0x0470


	//----- nvinfo : EIATTR_SW_WAR
	.align		4
.L_36:
        /*05b8*/ 	.byte	0x04, 0x36
        /*05ba*/ 	.short	(.L_38 - .L_37)
.L_37:
        /*05bc*/ 	.word	0x00000008
.L_38:


//--------------------- .nv.callgraph             --------------------------
	.section	.nv.callgraph,"",@"SHT_CUDA_CALLGRAPH"
	.align	4
	.sectionentsize	8
	.align		4
        /*0000*/ 	.word	0x00000000
	.align		4
        /*0004*/ 	.word	0xffffffff
	.align		4
        /*0008*/ 	.word	0x00000000
	.align		4
        /*000c*/ 	.word	0xfffffffe
	.align		4
        /*0010*/ 	.word	0x00000000
	.align		4
        /*0014*/ 	.word	0xfffffffd
	.align		4
        /*0018*/ 	.word	0x00000000
	.align		4
        /*001c*/ 	.word	0xfffffffc


//--------------------- .nv.constant4             --------------------------
	.section	.nv.constant4,"a",@progbits
	.align	8
	.align		8
.nv.constant4:
        /*0000*/ 	.dword	_ZN40_INTERNAL_df4fc456_4_k_cu_39079948_271094cuda3std3__45__cpo5beginE
	.align		8
        /*0008*/ 	.dword	_ZN40_INTERNAL_df4fc456_4_k_cu_39079948_271094cuda3std3__45__cpo3endE
	.align		8
        /*0010*/ 	.dword	_ZN40_INTERNAL_df4fc456_4_k_cu_39079948_271094cuda3std3__45__cpo6cbeginE
	.align		8
        /*0018*/ 	.dword	_ZN40_INTERNAL_df4fc456_4_k_cu_39079948_271094cuda3std3__45__cpo4cendE
	.align		8
        /*0020*/ 	.dword	_ZN40_INTERNAL_df4fc456_4_k_cu_39079948_271094cuda3std3__442_GLOBAL__N__df4fc456_4_k_cu_39079948_271096ignoreE
	.align		8
        /*0028*/ 	.dword	_ZN40_INTERNAL_df4fc456_4_k_cu_39079948_271094cuda3std3__419piecewise_constructE
	.align		8
        /*0030*/ 	.dword	_ZN40_INTERNAL_df4fc456_4_k_cu_39079948_271094cuda3std3__48in_placeE
	.align		8
        /*0038*/ 	.dword	_ZN40_INTERNAL_df4fc456_4_k_cu_39079948_271094cuda3std6ranges3__45__cpo4swapE
	.align		8
        /*0040*/ 	.dword	_ZN40_INTERNAL_df4fc456_4_k_cu_39079948_271094cuda3std6ranges3__45__cpo9iter_moveE
	.align		8
        /*0048*/ 	.dword	_ZN40_INTERNAL_df4fc456_4_k_cu_39079948_271094cute7productE
	.align		8
        /*0050*/ 	.dword	_ZN40_INTERNAL_df4fc456_4_k_cu_39079948_271094cute1_E


//--------------------- .text._ZN7cutlass13device_kernelINS_4gemm6kernel13GemmUniversalIN4cute5tupleIJiiiiEEENS1_10collective13CollectiveMmaINS1_37MainloopSm90TmaGmmaWarpSpecializedFP8ILi14ENS5_IJNS4_1CILi1EEENSA_ILi2EEESB_EEENS1_32KernelTmaWarpSpecializedPingpongEEENS5_IJNSA_ILi64EEESG_NSA_ILi128EEEEEENS_12float_e5m2_tENS5_IJlSB_lEEESJ_SK_NS4_8TiledMMAINS4_8MMA_AtomIJNS4_4SM904GMMA30MMA_64x64x32_F32E5M2E5M2_SS_TNILNSO_7ScaleInE1ELSQ_1EEEEEENS4_6LayoutINS5_IJSB_SB_SB_EEENS5_IJNSA_ILi0EEESV_SV_EEEEENS5_IJNS4_10UnderscoreESY_SY_EEEEENS4_23SM90_TMA_LOAD_MULTICASTENS4_14ComposedLayoutINS4_7SwizzleILi3ELi4ELi3EEENS4_18smem_ptr_flag_bitsILi8EEENST_INS5_IJNSA_ILi8EEESH_EEENS5_IJSH_SB_EEEEEEEvNS4_8identityENS4_13SM90_TMA_LOADES1B_vS1C_EENS_8epilogue10collective6detail29Sm90TmaWarpSpecializedAdapterINS1G_15DefaultEpilogueISJ_SK_SK_NS1F_6thread17LinearCombinationISJ_Li1EffLNS1K_9ScaleType4KindE0ELNS_15FloatRoundStyleE2ESJ_EENS1_15EpilogueDefaultEEEEEvvEEEEvNT_6ParamsE --------------------------
	.section	.text._ZN7cutlass13device_kernelINS_4gemm6kernel13GemmUniversalIN4cute5tupleIJiiiiEEENS1_10collective13CollectiveMmaINS1_37MainloopSm90TmaGmmaWarpSpecializedFP8ILi14ENS5_IJNS4_1CILi1EEENSA_ILi2EEESB_EEENS1_32KernelTmaWarpSpecializedPingpongEEENS5_IJNSA_ILi64EEESG_NSA_ILi128EEEEEENS_12float_e5m2_tENS5_IJlSB_lEEESJ_SK_NS4_8TiledMMAINS4_8MMA_AtomIJNS4_4SM904GMMA30MMA_64x64x32_F32E5M2E5M2_SS_TNILNSO_7ScaleInE1ELSQ_1EEEEEENS4_6LayoutINS5_IJSB_SB_SB_EEENS5_IJNSA_ILi0EEESV_SV_EEEEENS5_IJNS4_10UnderscoreESY_SY_EEEEENS4_23SM90_TMA_LOAD_MULTICASTENS4_14ComposedLayoutINS4_7SwizzleILi3ELi4ELi3EEENS4_18smem_ptr_flag_bitsILi8EEENST_INS5_IJNSA_ILi8EEESH_EEENS5_IJSH_SB_EEEEEEEvNS4_8identityENS4_13SM90_TMA_LOADES1B_vS1C_EENS_8epilogue10collective6detail29Sm90TmaWarpSpecializedAdapterINS1G_15DefaultEpilogueISJ_SK_SK_NS1F_6thread17LinearCombinationISJ_Li1EffLNS1K_9ScaleType4KindE0ELNS_15FloatRoundStyleE2ESJ_EENS1_15EpilogueDefaultEEEEEvvEEEEvNT_6ParamsE,"ax",@progbits
	.align	128
.text._ZN7cutlass13device_kernelINS_4gemm6kernel13GemmUniversalIN4cute5tupleIJiiiiEEENS1_10collective13CollectiveMmaINS1_37MainloopSm90TmaGmmaWarpSpecializedFP8ILi14ENS5_IJNS4_1CILi1EEENSA_ILi2EEESB_EEENS1_32KernelTmaWarpSpecializedPingpongEEENS5_IJNSA_ILi64EEESG_NSA_ILi128EEEEEENS_12float_e5m2_tENS5_IJlSB_lEEESJ_SK_NS4_8TiledMMAINS4_8MMA_AtomIJNS4_4SM904GMMA30MMA_64x64x32_F32E5M2E5M2_SS_TNILNSO_7ScaleInE1ELSQ_1EEEEEENS4_6LayoutINS5_IJSB_SB_SB_EEENS5_IJNSA_ILi0EEESV_SV_EEEEENS5_IJNS4_10UnderscoreESY_SY_EEEEENS4_23SM90_TMA_LOAD_MULTICASTENS4_14ComposedLayoutINS4_7SwizzleILi3ELi4ELi3EEENS4_18smem_ptr_flag_bitsILi8EEENST_INS5_IJNSA_ILi8EEESH_EEENS5_IJSH_SB_EEEEEEEvNS4_8identityENS4_13SM90_TMA_LOADES1B_vS1C_EENS_8epilogue10collective6detail29Sm90TmaWarpSpecializedAdapterINS1G_15DefaultEpilogueISJ_SK_SK_NS1F_6thread17LinearCombinationISJ_Li1EffLNS1K_9ScaleType4KindE0ELNS_15FloatRoundStyleE2ESJ_EENS1_15EpilogueDefaultEEEEEvvEEEEvNT_6ParamsE:
        .type           _ZN7cutlass13device_kernelINS_4gemm6kernel13GemmUniversalIN4cute5tupleIJiiiiEEENS1_10collective13CollectiveMmaINS1_37MainloopSm90TmaGmmaWarpSpecializedFP8ILi14ENS5_IJNS4_1CILi1EEENSA_ILi2EEESB_EEENS1_32KernelTmaWarpSpecializedPingpongEEENS5_IJNSA_ILi64EEESG_NSA_ILi128EEEEEENS_12float_e5m2_tENS5_IJlSB_lEEESJ_SK_NS4_8TiledMMAINS4_8MMA_AtomIJNS4_4SM904GMMA30MMA_64x64x32_F32E5M2E5M2_SS_TNILNSO_7ScaleInE1ELSQ_1EEEEEENS4_6LayoutINS5_IJSB_SB_SB_EEENS5_IJNSA_ILi0EEESV_SV_EEEEENS5_IJNS4_10UnderscoreESY_SY_EEEEENS4_23SM90_TMA_LOAD_MULTICASTENS4_14ComposedLayoutINS4_7SwizzleILi3ELi4ELi3EEENS4_18smem_ptr_flag_bitsILi8EEENST_INS5_IJNSA_ILi8EEESH_EEENS5_IJSH_SB_EEEEEEEvNS4_8identityENS4_13SM90_TMA_LOADES1B_vS1C_EENS_8epilogue10collective6detail29Sm90TmaWarpSpecializedAdapterINS1G_15DefaultEpilogueISJ_SK_SK_NS1F_6thread17LinearCombinationISJ_Li1EffLNS1K_9ScaleType4KindE0ELNS_15FloatRoundStyleE2ESJ_EENS1_15EpilogueDefaultEEEEEvvEEEEvNT_6ParamsE,@function
        .size           _ZN7cutlass13device_kernelINS_4gemm6kernel13GemmUniversalIN4cute5tupleIJiiiiEEENS1_10collective13CollectiveMmaINS1_37MainloopSm90TmaGmmaWarpSpecializedFP8ILi14ENS5_IJNS4_1CILi1EEENSA_ILi2EEESB_EEENS1_32KernelTmaWarpSpecializedPingpongEEENS5_IJNSA_ILi64EEESG_NSA_ILi128EEEEEENS_12float_e5m2_tENS5_IJlSB_lEEESJ_SK_NS4_8TiledMMAINS4_8MMA_AtomIJNS4_4SM904GMMA30MMA_64x64x32_F32E5M2E5M2_SS_TNILNSO_7ScaleInE1ELSQ_1EEEEEENS4_6LayoutINS5_IJSB_SB_SB_EEENS5_IJNSA_ILi0EEESV_SV_EEEEENS5_IJNS4_10UnderscoreESY_SY_EEEEENS4_23SM90_TMA_LOAD_MULTICASTENS4_14ComposedLayoutINS4_7SwizzleILi3ELi4ELi3EEENS4_18smem_ptr_flag_bitsILi8EEENST_INS5_IJNSA_ILi8EEESH_EEENS5_IJSH_SB_EEEEEEEvNS4_8identityENS4_13SM90_TMA_LOADES1B_vS1C_EENS_8epilogue10collective6detail29Sm90TmaWarpSpecializedAdapterINS1G_15DefaultEpilogueISJ_SK_SK_NS1F_6thread17LinearCombinationISJ_Li1EffLNS1K_9ScaleType4KindE0ELNS_15FloatRoundStyleE2ESJ_EENS1_15EpilogueDefaultEEEEEvvEEEEvNT_6ParamsE,(.L_x_167 - _ZN7cutlass13device_kernelINS_4gemm6kernel13GemmUniversalIN4cute5tupleIJiiiiEEENS1_10collective13CollectiveMmaINS1_37MainloopSm90TmaGmmaWarpSpecializedFP8ILi14ENS5_IJNS4_1CILi1EEENSA_ILi2EEESB_EEENS1_32KernelTmaWarpSpecializedPingpongEEENS5_IJNSA_ILi64EEESG_NSA_ILi128EEEEEENS_12float_e5m2_tENS5_IJlSB_lEEESJ_SK_NS4_8TiledMMAINS4_8MMA_AtomIJNS4_4SM904GMMA30MMA_64x64x32_F32E5M2E5M2_SS_TNILNSO_7ScaleInE1ELSQ_1EEEEEENS4_6LayoutINS5_IJSB_SB_SB_EEENS5_IJNSA_ILi0EEESV_SV_EEEEENS5_IJNS4_10UnderscoreESY_SY_EEEEENS4_23SM90_TMA_LOAD_MULTICASTENS4_14ComposedLayoutINS4_7SwizzleILi3ELi4ELi3EEENS4_18smem_ptr_flag_bitsILi8EEENST_INS5_IJNSA_ILi8EEESH_EEENS5_IJSH_SB_EEEEEEEvNS4_8identityENS4_13SM90_TMA_LOADES1B_vS1C_EENS_8epilogue10collective6detail29Sm90TmaWarpSpecializedAdapterINS1G_15DefaultEpilogueISJ_SK_SK_NS1F_6thread17LinearCombinationISJ_Li1EffLNS1K_9ScaleType4KindE0ELNS_15FloatRoundStyleE2ESJ_EENS1_15EpilogueDefaultEEEEEvvEEEEvNT_6ParamsE)
        .other          _ZN7cutlass13device_kernelINS_4gemm6kernel13GemmUniversalIN4cute5tupleIJiiiiEEENS1_10collective13CollectiveMmaINS1_37MainloopSm90TmaGmmaWarpSpecializedFP8ILi14ENS5_IJNS4_1CILi1EEENSA_ILi2EEESB_EEENS1_32KernelTmaWarpSpecializedPingpongEEENS5_IJNSA_ILi64EEESG_NSA_ILi128EEEEEENS_12float_e5m2_tENS5_IJlSB_lEEESJ_SK_NS4_8TiledMMAINS4_8MMA_AtomIJNS4_4SM904GMMA30MMA_64x64x32_F32E5M2E5M2_SS_TNILNSO_7ScaleInE1ELSQ_1EEEEEENS4_6LayoutINS5_IJSB_SB_SB_EEENS5_IJNSA_ILi0EEESV_SV_EEEEENS5_IJNS4_10UnderscoreESY_SY_EEEEENS4_23SM90_TMA_LOAD_MULTICASTENS4_14ComposedLayoutINS4_7SwizzleILi3ELi4ELi3EEENS4_18smem_ptr_flag_bitsILi8EEENST_INS5_IJNSA_ILi8EEESH_EEENS5_IJSH_SB_EEEEEEEvNS4_8identityENS4_13SM90_TMA_LOADES1B_vS1C_EENS_8epilogue10collective6detail29Sm90TmaWarpSpecializedAdapterINS1G_15DefaultEpilogueISJ_SK_SK_NS1F_6thread17LinearCombinationISJ_Li1EffLNS1K_9ScaleType4KindE0ELNS_15FloatRoundStyleE2ESJ_EENS1_15EpilogueDefaultEEEEEvvEEEEvNT_6ParamsE,@"STO_CUDA_ENTRY STV_DEFAULT"
_ZN7cutlass13device_kernelINS_4gemm6kernel13GemmUniversalIN4cute5tupleIJiiiiEEENS1_10collective13CollectiveMmaINS1_37MainloopSm90TmaGmmaWarpSpecializedFP8ILi14ENS5_IJNS4_1CILi1EEENSA_ILi2EEESB_EEENS1_32KernelTmaWarpSpecializedPingpongEEENS5_IJNSA_ILi64EEESG_NSA_ILi128EEEEEENS_12float_e5m2_tENS5_IJlSB_lEEESJ_SK_NS4_8TiledMMAINS4_8MMA_AtomIJNS4_4SM904GMMA30MMA_64x64x32_F32E5M2E5M2_SS_TNILNSO_7ScaleInE1ELSQ_1EEEEEENS4_6LayoutINS5_IJSB_SB_SB_EEENS5_IJNSA_ILi0EEESV_SV_EEEEENS5_IJNS4_10UnderscoreESY_SY_EEEEENS4_23SM90_TMA_LOAD_MULTICASTENS4_14ComposedLayoutINS4_7SwizzleILi3ELi4ELi3EEENS4_18smem_ptr_flag_bitsILi8EEENST_INS5_IJNSA_ILi8EEESH_EEENS5_IJSH_SB_EEEEEEEvNS4_8identityENS4_13SM90_TMA_LOADES1B_vS1C_EENS_8epilogue10collective6detail29Sm90TmaWarpSpecializedAdapterINS1G_15DefaultEpilogueISJ_SK_SK_NS1F_6thread17LinearCombinationISJ_Li1EffLNS1K_9ScaleType4KindE0ELNS_15FloatRoundStyleE2ESJ_EENS1_15EpilogueDefaultEEEEEvvEEEEvNT_6ParamsE:
[----:B------:R-:W-:Y:S01]  /*0000*/  LDC R1, c[0x0][0x28] ;  /* 0x00000a00ff017b82 */ /* 0x000fe20000000800 */
[----:B------:R-:W0:Y:S01]  /*0010*/  S2R R11, SR_TID.X ;  /* 0x00000000000b7919 */ /* 0x000e220000002100 */
[----:B------:R-:W-:Y:S01]  /*0020*/  ELECT P0, URZ, PT ;  /* 0x00000000003f782f */ /* 0x000fe20003800000 */
[----:B------:R-:W-:Y:S01]  /*0030*/  BSSY B0, `(.L_x_0) ;  /* 0x000000f000007945 */ /* 0x000fe20003800000 */
[--C-:B0-----:R-:W-:Y:S02]  /*0040*/  SHF.R.U32.HI R0, RZ, 0x5, R11.reuse ;  /* 0x00000005ff007819 */ /* 0x101fe4000001160b */
[----:B------:R-:W-:-:S03]  /*0050*/  SHF.R.U32.HI R5, RZ, 0x7, R11 ;  /* 0x00000007ff057819 */ /* 0x000fc6000001160b */
[----:B------:R-:W0:Y:S04]  /*0060*/  SHFL.IDX PT, R2, R0, RZ, 0x1f ;  /* 0x00001fff00027589 */ /* 0x000e2800000e0000 */
[----:B------:R1:W2:Y:S01]  /*0070*/  SHFL.IDX PT, R6, R5, RZ, 0x1f ;  /* 0x00001fff05067589 */ /* 0x0002a200000e0000 */
[----:B0-----:R-:W-:-:S13]  /*0080*/  ISETP.NE.OR P0, PT, R2, RZ, !P0 ;  /* 0x000000ff0200720c */ /* 0x001fda0004705670 */
[----:B-12---:R-:W-:Y:S05]  /*0090*/  @P0 BRA `(.L_x_1) ;  /* 0x0000000000200947 */ /* 0x006fea0003800000 */
[----:B------:R-:W-:Y:S02]  /*00a0*/  ULDC.64 UR4, c[0x0][0x198] ;  /* 0x0000660000047ab9 */ /* 0x000fe40000000a00 */
[----:B------:R-:W-:Y:S02]  /*00b0*/  UIADD3 UR6, UP0, UR4, 0xf0, URZ ;  /* 0x000000f004067890 */ /* 0x000fe4000ff1e03f */
[----:B------:R-:W-:Y:S02]  /*00c0*/  UIADD3 UR4, UP1, UR4, 0x1f0, URZ ;  /* 0x000001f004047890 */ /* 0x000fe4000ff3e03f */
[----:B------:R-:W-:Y:S02]  /*00d0*/  UIADD3.X UR7, URZ, UR5, URZ, UP0, !UPT ;  /* 0x000000053f077290 */ /* 0x000fe400087fe43f */
[----:B------:R-:W-:-:S07]  /*00e0*/  UIADD3.X UR5, URZ, UR5, URZ, UP1, !UPT ;  /* 0x000000053f057290 */ /* 0x000fce0008ffe43f */
[----:B------:R0:W-:Y:S02]  /*00f0*/  UTMACCTL.PF [UR6] ;  /* 0x00000000060079b9 */ /* 0x0001e40008040000 */
[----:B------:R0:W-:Y:S02]  /*0100*/  UTMACCTL.PF [UR4] ;  /* 0x00000000040079b9 */ /* 0x0001e40008040000 */
[----:B0-----:R-:W-:Y:S01]  /*0110*/  NOP ;  /* 0x0000000000007918 */ /* 0x001fe20000000000 */
.L_x_1:
[----:B------:R-:W-:Y:S05]  /*0120*/  BSYNC B0 ;  /* 0x0000000000007941 */ /* 0x000fea0003800000 */
.L_x_0:
[----:B------:R-:W0:Y:S01]  /*0130*/  SHFL.IDX PT, R7, R0, RZ, 0x1f ;  /* 0x00001fff00077589 */ /* 0x000e2200000e0000 */
[----:B------:R-:W-:Y:S02]  /*0140*/  SHF.R.S32.HI R4, RZ, 0x1f, R11 ;  /* 0x0000001fff047819 */ /* 0x000fe4000001140b */
[----:B0-----:R-:W-:-:S13]  /*0150*/  ISETP.NE.AND P0, PT, R7, RZ, PT ;  /* 0x000000ff0700720c */ /* 0x001fda0003f05270 */
[----:B------:R-:W-:Y:S05]  /*0160*/  @P0 BRA `(.L_x_2) ;  /* 0x0000000000b40947 */ /* 0x000fea0003800000 */
[----:B------:R-:W-:Y:S01]  /*0170*/  ELECT P0, URZ, PT ;  /* 0x00000000003f782f */ /* 0x000fe20003800000 */
[----:B------:R-:W-:-:S12]  /*0180*/  BSSY B0, `(.L_x_2) ;  /* 0x000002b000007945 */ /* 0x000fd80003800000 */
[----:B------:R-:W-:Y:S05]  /*0190*/  @!P0 BRA `(.L_x_3) ;  /* 0x0000000000a48947 */ /* 0x000fea0003800000 */
[----:B------:R-:W0:Y:S01]  /*01a0*/  S2UR UR8, SR_CgaCtaId ;  /* 0x00000000000879c3 */ /* 0x000e220000008800 */
[----:B------:R-:W-:Y:S01]  /*01b0*/  UMOV UR4, 0x400 ;  /* 0x0000040000047882 */ /* 0x000fe20000000000 */
[----:B------:R-:W-:Y:S01]  /*01c0*/  UMOV UR5, 0x1 ;  /* 0x0000000100057882 */ /* 0x000fe20000000000 */
[----:B------:R-:W-:Y:S02]  /*01d0*/  UMOV UR6, 0x2 ;  /* 0x0000000200067882 */ /* 0x000fe40000000000 */
[----:B------:R-:W-:-:S04]  /*01e0*/  UIADD3 UR6, -UR6, 0x100000, URZ ;  /* 0x0010000006067890 */ /* 0x000fc8000fffe13f */
[----:B------:R-:W-:Y:S02]  /*01f0*/  USHF.L.U32 UR7, UR6, 0xb, URZ ;  /* 0x0000000b06077899 */ /* 0x000fe4000800063f */
[----:B------:R-:W-:Y:S02]  /*0200*/  USHF.L.U32 UR6, UR6, 0x1, URZ ;  /* 0x0000000106067899 */ /* 0x000fe4000800063f */
[----:B0-----:R-:W-:Y:S02]  /*0210*/  ULEA UR8, UR8, UR4, 0x18 ;  /* 0x0000000408087291 */ /* 0x001fe4000f8ec03f */
[----:B------:R-:W-:-:S04]  /*0220*/  UIADD3 UR4, -UR5, 0x100000, URZ ;  /* 0x0010000005047890 */ /* 0x000fc8000fffe13f */
[----:B------:R-:W-:Y:S02]  /*0230*/  USHF.L.U32 UR5, UR4, 0xb, URZ ;  /* 0x0000000b04057899 */ /* 0x000fe4000800063f */
[----:B------:R-:W-:Y:S01]  /*0240*/  USHF.L.U32 UR4, UR4, 0x1, URZ ;  /* 0x0000000104047899 */ /* 0x000fe2000800063f */
[----:B------:R-:W0:Y:S11]  /*0250*/  FENCE.VIEW.ASYNC.S ;  /* 0x00000000000073c6 */ /* 0x000e360000000000 */
[----:B0-----:R0:W1:Y:S01]  /*0260*/  SYNCS.EXCH.64 URZ, [UR8], UR4 ;  /* 0x00000004083f75b2 */ /* 0x0010620008000100 */
[----:B------:R0:W2:Y:S01]  /*0270*/  SYNCS.EXCH.64 URZ, [UR8+0x70], UR6 ;  /* 0x00007006083f75b2 */ /* 0x0000a20008000100 */
[----:B------:R0:W3:Y:S01]  /*0280*/  SYNCS.EXCH.64 URZ, [UR8+0x8], UR4 ;  /* 0x00000804083f75b2 */ /* 0x0000e20008000100 */
[----:B------:R0:W4:Y:S01]  /*0290*/  SYNCS.EXCH.64 URZ, [UR8+0x78], UR6 ;  /* 0x00007806083f75b2 */ /* 0x0001220008000100 */
[----:B------:R0:W0:Y:S01]  /*02a0*/  SYNCS.EXCH.64 URZ, [UR8+0x10], UR4 ;  /* 0x00001004083f75b2 */ /* 0x0000220008000100 */
        /* <DEDUP_REMOVED lines=23> */
[----:B-1234-:R-:W-:Y:S01]  /*0420*/  NOP ;  /* 0x0000000000007918 */ /* 0x01efe20000000000 */
.L_x_3:
[----:B0-----:R-:W-:Y:S05]  /*0430*/  BSYNC B0 ;  /* 0x0000000000007941 */ /* 0x001fea0003800000 */
.L_x_2:
[----:B------:R-:W0:Y:S01]  /*0440*/  SHFL.IDX PT, R9, R0, RZ, 0x1f ;  /* 0x00001fff00097589 */ /* 0x000e2200000e0000 */
[----:B------:R-:W-:Y:S01]  /*0450*/  LEA.HI R4, R4, R11, RZ, 0x7 ;  /* 0x0000000b04047211 */ /* 0x000fe200078f38ff */
[----:B------:R-:W1:Y:S01]  /*0460*/  S2UR UR13, SR_CTAID.X ;  /* 0x00000000000d79c3 */ /* 0x000e620000002500 */
[----:B------:R-:W-:Y:S01]  /*0470*/  ELECT P0, URZ, PT ;  /* 0x00000000003f782f */ /* 0x000fe20003800000 */
[----:B------:R2:W3:Y:S01]  /*0480*/  SHFL.IDX PT, R8, R0, RZ, 0x1f ;  /* 0x00001fff00087589 */ /* 0x0004e200000e0000 */
[----:B------:R-:W-:Y:S02]  /*0490*/  LOP3.LUT R4, R4, 0xffffff80, RZ, 0xc0, !PT ;  /* 0xffffff8004047812 */ /* 0x000fe400078ec0ff */
[----:B------:R-:W-:Y:S01]  /*04a0*/  ELECT P1, URZ, PT ;  /* 0x00000000003f782f */ /* 0x000fe20003820000 */
[----:B------:R-:W-:Y:S01]  /*04b0*/  NOP ;  /* 0x0000000000007918 */ /* 0x000fe20000000000 */
[----:B------:R-:W4:Y:S01]  /*04c0*/  S2R R14, SR_CTAID.Y ;  /* 0x00000000000e7919 */ /* 0x000f220000002600 */
[----:B------:R-:W-:Y:S01]  /*04d0*/  ULDC UR4, c[0x0][0x150] ;  /* 0x0000540000047ab9 */ /* 0x000fe20000000800 */
[----:B------:R-:W-:Y:S01]  /*04e0*/  IMAD.IADD R10, R11, 0x1, -R4 ;  /* 0x000000010b0a7824 */ /* 0x000fe200078e0a04 */
[----:B------:R-:W5:Y:S01]  /*04f0*/  LDC R12, c[0x0][0x140] ;  /* 0x00005000ff0c7b82 */ /* 0x000f620000000800 */
[----:B------:R4:W4:Y:S01]  /*0500*/  SHFL.IDX PT, R13, R5, RZ, 0x1f ;  /* 0x00001fff050d7589 */ /* 0x00092200000e0000 */
[----:B--2---:R-:W-:Y:S01]  /*0510*/  SHF.R.S32.HI R0, RZ, 0x1f, R7 ;  /* 0x0000001fff007819 */ /* 0x004fe20000011407 */
[----:B------:R-:W-:Y:S01]  /*0520*/  UMOV UR12, 0x80 ;  /* 0x00000080000c7882 */ /* 0x000fe20000000000 */
[----:B------:R-:W-:Y:S01]  /*0530*/  SHF.R.S32.HI R23, RZ, 0x1f, R10 ;  /* 0x0000001fff177819 */ /* 0x000fe2000001140a */
[----:B------:R-:W-:Y:S01]  /*0540*/  NOP ;  /* 0x0000000000007918 */ /* 0x000fe20000000000 */
[----:B------:R-:W-:Y:S01]  /*0550*/  LEA.HI R0, R0, R7, RZ, 0x2 ;  /* 0x0000000700007211 */ /* 0x000fe200078f10ff */
[----:B------:R-:W-:Y:S01]  /*0560*/  VIADD R40, R6, 0xffffffff ;  /* 0xffffffff06287836 */ /* 0x000fe20000000000 */
[----:B------:R-:W-:Y:S01]  /*0570*/  LEA.HI R3, R23, R10, RZ, 0x3 ;  /* 0x0000000a17037211 */ /* 0x000fe200078f18ff */
[----:B------:R-:W2:Y:S01]  /*0580*/  LDC R25, c[0x0][0x148] ;  /* 0x00005200ff197b82 */ /* 0x000ea20000000800 */
[----:B------:R-:W-:-:S02]  /*0590*/  LOP3.LUT R0, R0, 0x3ffffffc, RZ, 0xc0, !PT ;  /* 0x3ffffffc00007812 */ /* 0x000fc400078ec0ff */
[--C-:B------:R-:W-:Y:S02]  /*05a0*/  SHF.R.S32.HI R4, RZ, 0x3, R3.reuse ;  /* 0x00000003ff047819 */ /* 0x100fe40000011403 */
[----:B0-----:R-:W-:Y:S01]  /*05b0*/  ISETP.NE.OR P0, PT, R9, RZ, !P0 ;  /* 0x000000ff0900720c */ /* 0x001fe20004705670 */
[----:B------:R-:W-:Y:S01]  /*05c0*/  IMAD.IADD R0, R7, 0x1, -R0 ;  /* 0x0000000107007824 */ /* 0x000fe200078e0a00 */
[----:B------:R-:W-:Y:S02]  /*05d0*/  SHF.R.S32.HI R3, RZ, 0x1f, R3 ;  /* 0x0000001fff037819 */ /* 0x000fe40000011403 */
[----:B---3--:R-:W-:Y:S02]  /*05e0*/  ISETP.NE.OR P1, PT, R8, RZ, !P1 ;  /* 0x000000ff0800720c */ /* 0x008fe40004f25670 */
[----:B------:R-:W-:Y:S01]  /*05f0*/  LEA.HI R3, R3, R4, RZ, 0x2 ;  /* 0x0000000403037211 */ /* 0x000fe200078f10ff */
[----:B------:R-:W0:Y:S01]  /*0600*/  LDC R8, c[0x0][0x144] ;  /* 0x00005100ff087b82 */ /* 0x000e220000000800 */
[----:B------:R-:W-:-:S02]  /*0610*/  ISETP.GE.U32.AND P5, PT, R40, 0x2, PT ;  /* 0x000000022800780c */ /* 0x000fc40003fa6070 */
[----:B------:R-:W-:Y:S02]  /*0620*/  LOP3.LUT R9, R3, 0xfffffffc, RZ, 0xc0, !PT ;  /* 0xfffffffc03097812 */ /* 0x000fe400078ec0ff */
[----:B------:R-:W-:Y:S01]  /*0630*/  SHF.R.S32.HI R3, RZ, 0x1f, R2 ;  /* 0x0000001fff037819 */ /* 0x000fe20000011402 */
[----:B------:R-:W-:Y:S01]  /*0640*/  VOTEU.ALL UP0, P0 ;  /* 0x00000000003f7886 */ /* 0x000fe20000000000 */
[----:B-----5:R-:W-:Y:S01]  /*0650*/  ISETP.EQ.U32.AND P3, PT, R12, 0x1, PT ;  /* 0x000000010c00780c */ /* 0x020fe20003f62070 */
[----:B------:R-:W-:Y:S01]  /*0660*/  IMAD.IADD R9, R4, 0x1, -R9 ;  /* 0x0000000104097824 */ /* 0x000fe200078e0a09 */
[----:B-1----:R-:W-:Y:S01]  /*0670*/  I2FP.F32.U32 R4, UR13 ;  /* 0x0000000d00047c45 */ /* 0x002fe20008201000 */
[----:B------:R-:W-:Y:S01]  /*0680*/  VOTEU.ALL UP1, P1 ;  /* 0x00000000003f7886 */ /* 0x000fe20000820000 */
[----:B------:R-:W1:Y:S01]  /*0690*/  @!UP0 S2UR UR7, SR_CgaCtaId ;  /* 0x00000000000789c3 */ /* 0x000e620000008800 */
[----:B----4-:R-:W-:Y:S01]  /*06a0*/  I2FP.F32.U32 R5, R14 ;  /* 0x0000000e00057245 */ /* 0x010fe20000201000 */
[----:B------:R-:W-:-:S02]  /*06b0*/  IMAD R0, R0, 0x4, R9 ;  /* 0x0000000400007824 */ /* 0x000fc400078e0209 */
[----:B------:R-:W-:Y:S01]  /*06c0*/  FMUL R4, R4, UR4 ;  /* 0x0000000404047c20 */ /* 0x000fe20008400000 */
[----:B------:R-:W-:Y:S01]  /*06d0*/  ULDC UR4, c[0x0][0x154] ;  /* 0x0000550000047ab9 */ /* 0x000fe20000000800 */
[----:B------:R-:W-:Y:S01]  /*06e0*/  LEA.HI R3, R3, R2, RZ, 0x2 ;  /* 0x0000000203037211 */ /* 0x000fe200078f10ff */
[----:B------:R-:W-:Y:S01]  /*06f0*/  FMUL R5, R5, UR4 ;  /* 0x0000000405057c20 */ /* 0x000fe20008400000 */
[----:B------:R-:W-:Y:S01]  /*0700*/  UMOV UR4, 0x20 ;  /* 0x0000002000047882 */ /* 0x000fe20000000000 */
[----:B------:R-:W3:Y:S01]  /*0710*/  @!UP1 S2UR UR10, SR_CgaCtaId ;  /* 0x00000000000a99c3 */ /* 0x000ee20000008800 */
[----:B------:R-:W4:Y:S01]  /*0720*/  F2I.U32.TRUNC.NTZ R4, R4 ;  /* 0x0000000400047305 */ /* 0x000f22000020f000 */
[----:B------:R-:W-:Y:S01]  /*0730*/  LOP3.LUT R3, R3, 0xfffffffc, RZ, 0xc0, !PT ;  /* 0xfffffffc03037812 */ /* 0x000fe200078ec0ff */
[----:B------:R-:W-:Y:S01]  /*0740*/  @!UP0 UMOV UR6, 0x400 ;  /* 0x0000040000068882 */ /* 0x000fe20000000000 */
[----:B------:R-:W-:-:S04]  /*0750*/  @!UP0 UIADD3 UR4, -UR4, 0x100000, URZ ;  /* 0x0010000004048890 */ /* 0x000fc8000fffe13f */
[----:B------:R-:W-:Y:S02]  /*0760*/  @!UP0 USHF.L.U32 UR5, UR4, 0xb, URZ ;  /* 0x0000000b04058899 */ /* 0x000fe4000800063f */
[----:B------:R-:W-:Y:S01]  /*0770*/  @!UP0 USHF.L.U32 UR4, UR4, 0x1, URZ ;  /* 0x0000000104048899 */ /* 0x000fe2000800063f */
[----:B------:R-:W-:Y:S01]  /*0780*/  R2UR UR11, R13 ;  /* 0x000000000d0b72ca */ /* 0x000fe200000e0000 */
[----:B------:R-:W-:Y:S01]  /*0790*/  @!UP1 UMOV UR9, 0x400 ;  /* 0x0000040000099882 */ /* 0x000fe20000000000 */
[----:B------:R-:W-:Y:S01]  /*07a0*/  IMAD.IADD R22, R2, 0x1, -R3 ;  /* 0x0000000102167824 */ /* 0x000fe200078e0a03 */
[----:B------:R-:W-:Y:S01]  /*07b0*/  VOTEU.ALL UP2, P1 ;  /* 0x00000000003f7886 */ /* 0x000fe20000840000 */
[----:B------:R-:W5:Y:S01]  /*07c0*/  F2I.U32.TRUNC.NTZ R5, R5 ;  /* 0x0000000500057305 */ /* 0x000f62000020f000 */
[----:B------:R-:W-:Y:S01]  /*07d0*/  IMAD.SHL.U32 R3, R0, 0x4, RZ ;  /* 0x0000000400037824 */ /* 0x000fe200078e00ff */
[----:B------:R-:W-:Y:S01]  /*07e0*/  VOTEU.ALL UP3, P1 ;  /* 0x00000000003f7886 */ /* 0x000fe20000860000 */
[----:B------:R-:W-:Y:S01]  /*07f0*/  VOTEU.ALL UP4, P1 ;  /* 0x00000000003f7886 */ /* 0x000fe20000880000 */
[----:B------:R-:W-:Y:S01]  /*0800*/  VOTEU.ALL UP5, P1 ;  /* 0x00000000003f7886 */ /* 0x000fe200008a0000 */
[----:B------:R-:W-:Y:S01]  /*0810*/  ISETP.NE.AND P1, PT, R22, 0x3, PT ;  /* 0x000000031600780c */ /* 0x000fe20003f25270 */
[----:B-1----:R-:W-:Y:S01]  /*0820*/  @!UP0 ULEA UR8, UR7, UR6, 0x18 ;  /* 0x0000000607088291 */ /* 0x002fe2000f8ec03f */
[----:B------:R-:W-:Y:S01]  /*0830*/  LOP3.LUT R12, R0, 0xc, R3, 0x78, !PT ;  /* 0x0000000c000c7812 */ /* 0x000fe200078e7803 */
[----:B------:R-:W-:-:S04]  /*0840*/  @!UP1 UIADD3 UR6, -UR12, 0x100000, URZ ;  /* 0x001000000c069890 */ /* 0x000fc8000fffe13f */
[----:B------:R-:W-:Y:S02]  /*0850*/  @!UP1 USHF.L.U32 UR7, UR6, 0xb, URZ ;  /* 0x0000000b06079899 */ /* 0x000fe4000800063f */
[----:B------:R-:W-:Y:S01]  /*0860*/  @!UP1 USHF.L.U32 UR6, UR6, 0x1, URZ ;  /* 0x0000000106069899 */ /* 0x000fe2000800063f */
[----:B----4-:R-:W-:Y:S01]  /*0870*/  IMAD.MOV R7, RZ, RZ, -R4 ;  /* 0x000000ffff077224 */ /* 0x010fe200078e0a04 */
[----:B------:R-:W-:Y:S01]  /*0880*/  VOTEU.ALL UP0, P0 ;  /* 0x00000000003f7886 */ /* 0x000fe20000000000 */
[----:B------:R-:W-:Y:S02]  /*0890*/  ISETP.EQ.OR P1, PT, R22, RZ, !P1 ;  /* 0x000000ff1600720c */ /* 0x000fe40004f22670 */
[----:B0-----:R-:W-:Y:S01]  /*08a0*/  IMAD R24, R8, R7, UR13 ;  /* 0x0000000d08187e24 */ /* 0x001fe2000f8e0207 */
[----:B---3--:R-:W-:Y:S01]  /*08b0*/  @!UP1 ULEA UR9, UR10, UR9, 0x18 ;  /* 0x000000090a099291 */ /* 0x008fe2000f8ec03f */
[----:B-----5:R-:W-:Y:S01]  /*08c0*/  IMAD.MOV R26, RZ, RZ, -R5 ;  /* 0x000000ffff1a7224 */ /* 0x020fe200078e0a05 */
[----:B------:R-:W-:Y:S01]  /*08d0*/  VOTEU.ALL UP1, P0 ;  /* 0x00000000003f7886 */ /* 0x000fe20000020000 */
[----:B------:R-:W-:Y:S01]  /*08e0*/  LOP3.LUT P0, RZ, R10, 0x7, RZ, 0xc0, !PT ;  /* 0x000000070aff7812 */ /* 0x000fe2000780c0ff */
[----:B------:R-:W0:Y:S02]  /*08f0*/  FENCE.VIEW.ASYNC.S ;  /* 0x00000000000073c6 */ /* 0x000e240000000000 */
[----:B0-----:R0:W1:Y:S01]  /*0900*/  @!UP0 SYNCS.EXCH.64 URZ, [UR8+0x110], UR4 ;  /* 0x00011004083f85b2 */ /* 0x0010620008000100 */
[----:B--2---:R-:W-:Y:S01]  /*0910*/  IMAD R3, R25, R26, R14 ;  /* 0x0000001a19037224 */ /* 0x004fe200078e020e */
[----:B------:R-:W-:-:S02]  /*0920*/  ISETP.EQ.AND P1, PT, R6, RZ, P1 ;  /* 0x000000ff0600720c */ /* 0x000fc40000f22270 */
[----:B------:R-:W-:Y:S02]  /*0930*/  ISETP.LT.U32.AND P0, PT, R12, 0x2, !P0 ;  /* 0x000000020c00780c */ /* 0x000fe40004701070 */
[----:B------:R-:W-:Y:S02]  /*0940*/  ISETP.NE.AND P4, PT, R3, R12, PT ;  /* 0x0000000c0300720c */ /* 0x000fe40003f85270 */
[----:B------:R-:W-:Y:S02]  /*0950*/  SEL R7, RZ, 0x1, !P1 ;  /* 0x00000001ff077807 */ /* 0x000fe40004800000 */
[----:B------:R-:W-:Y:S02]  /*0960*/  ISETP.EQ.OR P4, PT, R24, RZ, !P4 ;  /* 0x000000ff1800720c */ /* 0x000fe40006782670 */
[----:B------:R-:W-:Y:S02]  /*0970*/  ISETP.NE.AND P2, PT, R6, RZ, PT ;  /* 0x000000ff0600720c */ /* 0x000fe40003f45270 */
[----:B------:R-:W-:Y:S01]  /*0980*/  PLOP3.LUT P0, PT, P0, P4, PT, 0x80, 0x0 ;  /* 0x000000000000781c */ /* 0x000fe20000709070 */
[----:B------:R0:W2:Y:S01]  /*0990*/  @!UP1 SYNCS.EXCH.64 URZ, [UR8+0x118], UR4 ;  /* 0x00011804083f95b2 */ /* 0x0000a20008000100 */
[----:B------:R-:W-:Y:S01]  /*09a0*/  NOP ;  /* 0x0000000000007918 */ /* 0x000fe20000000000 */
[----:B------:R-:W-:Y:S01]  /*09b0*/  SEL R7, R7, 0x2, P5 ;  /* 0x0000000207077807 */ /* 0x000fe20002800000 */
[----:B------:R0:W3:Y:S01]  /*09c0*/  @!UP2 SYNCS.EXCH.64 URZ, [UR9+0xf0], UR6 ;  /* 0x0000f006093fa5b2 */ /* 0x0000e20008000100 */
[----:B------:R0:W4:Y:S01]  /*09d0*/  @!UP3 SYNCS.EXCH.64 URZ, [UR9+0xf8], UR6 ;  /* 0x0000f806093fb5b2 */ /* 0x0001220008000100 */
[----:B------:R0:W0:Y:S01]  /*09e0*/  @!UP4 SYNCS.EXCH.64 URZ, [UR9+0x100], UR6 ;  /* 0x00010006093fc5b2 */ /* 0x0000220008000100 */
[----:B------:R0:W0:Y:S01]  /*09f0*/  @!UP5 SYNCS.EXCH.64 URZ, [UR9+0x108], UR6 ;  /* 0x00010806093fd5b2 */ /* 0x0000220008000100 */
[----:B------:R-:W-:Y:S01]  /*0a00*/  NOP ;  /* 0x0000000000007918 */ /* 0x000fe20000000000 */
[----:B------:R-:W-:Y:S05]  /*0a10*/  @!P3 BRA `(.L_x_4) ;  /* 0x000000000008b947 */ /* 0x000fea0003800000 */
[----:B01234-:R-:W-:Y:S01]  /*0a20*/  UCGABAR_ARV ;  /* 0x00000000000079c7 */ /* 0x01ffe20008000000 */
[----:B------:R-:W-:Y:S05]  /*0a30*/  BRA `(.L_x_5) ;  /* 0x0000000000047947 */ /* 0x000fea0003800000 */
.L_x_4:
[----:B01234-:R-:W-:Y:S01]  /*0a40*/  NOP ;  /* 0x0000000000007918 */ /* 0x01ffe20000000000 */
.L_x_5:
[----:B------:R-:W-:Y:S01]  /*0a50*/  ULDC.64 UR4, c[0x0][0x598] ;  /* 0x0001660000047ab9 */ /* 0x000fe20000000a00 */
[----:B------:R-:W-:Y:S01]  /*0a60*/  ULDC.64 UR20, c[0x0][0x208] ;  /* 0x0000820000147ab9 */ /* 0x000fe20000000a00 */
[----:B------:R-:W-:-:S04]  /*0a70*/  ISETP.NE.U32.AND P1, PT, RZ, UR4, PT ;  /* 0x00000004ff007c0c */ /* 0x000fc8000bf25070 */
[----:B------:R-:W-:-:S13]  /*0a80*/  ISETP.NE.AND.EX P1, PT, RZ, UR5, PT, P1 ;  /* 0x00000005ff007c0c */ /* 0x000fda000bf25310 */
[----:B------:R-:W-:Y:S05]  /*0a90*/  @!P1 BRA `(.L_x_6) ;  /* 0x00000000001c9947 */ /* 0x000fea0003800000 */
[----:B------:R-:W0:Y:S02]  /*0aa0*/  LDC.64 R2, c[0x0][0x598] ;  /* 0x00016600ff027b82 */ /* 0x000e240000000a00 */
[----:B0-----:R-:W2:Y:S02]  /*0ab0*/  LDG.E.64 R2, desc[UR20][R2.64] ;  /* 0x0000001402027981 */ /* 0x001ea4000c1e1b00 */
[----:B--2---:R-:W-:-:S04]  /*0ac0*/  ISETP.NE.U32.AND P1, PT, R2, RZ, PT ;  /* 0x000000ff0200720c */ /* 0x004fc80003f25070 */
[----:B------:R-:W-:-:S13]  /*0ad0*/  ISETP.NE.AND.EX P1, PT, R3, RZ, PT, P1 ;  /* 0x000000ff0300720c */ /* 0x000fda0003f25310 */
[----:B------:R-:W-:Y:S05]  /*0ae0*/  @!P1 BRA `(.L_x_6) ;  /* 0x0000000000089947 */ /* 0x000fea0003800000 */
[----:B------:R0:W5:Y:S01]  /*0af0*/  LD.E R13, desc[UR20][R2.64] ;  /* 0x00000014020d7980 */ /* 0x000162000c101900 */
[----:B------:R-:W-:Y:S05]  /*0b00*/  BRA `(.L_x_7) ;  /* 0x0000000000207947 */ /* 0x000fea0003800000 */
.L_x_6:
[----:B------:R-:W-:Y:S02]  /*0b10*/  ULDC.64 UR4, c[0x0][0x588] ;  /* 0x0001620000047ab9 */ /* 0x000fe40000000a00 */
[----:B------:R-:W-:-:S04]  /*0b20*/  ISETP.NE.U32.AND P1, PT, RZ, UR4, PT ;  /* 0x00000004ff007c0c */ /* 0x000fc8000bf25070 */
[----:B------:R-:W-:-:S13]  /*0b30*/  ISETP.NE.AND.EX P1, PT, RZ, UR5, PT, P1 ;  /* 0x00000005ff007c0c */ /* 0x000fda000bf25310 */
[----:B------:R-:W-:Y:S05]  /*0b40*/  @!P1 BRA `(.L_x_8) ;  /* 0x00000000000c9947 */ /* 0x000fea0003800000 */
[----:B------:R-:W0:Y:S02]  /*0b50*/  LDC.64 R2, c[0x0][0x588] ;  /* 0x00016200ff027b82 */ /* 0x000e240000000a00 */
[----:B0-----:R1:W5:Y:S01]  /*0b60*/  LDG.E R13, desc[UR20][R2.64] ;  /* 0x00000014020d7981 */ /* 0x001362000c1e1900 */
[----:B------:R-:W-:Y:S05]  /*0b70*/  BRA `(.L_x_7) ;  /* 0x0000000000047947 */ /* 0x000fea0003800000 */
.L_x_8:
[----:B------:R-:W2:Y:S02]  /*0b80*/  LDC R13, c[0x0][0x580] ;  /* 0x00016000ff0d7b82 */ /* 0x000ea40000000800 */
.L_x_7:
[----:B------:R-:W-:Y:S02]  /*0b90*/  ULDC.64 UR4, c[0x0][0x5a0] ;  /* 0x0001680000047ab9 */ /* 0x000fe40000000a00 */
[----:B------:R-:W-:-:S04]  /*0ba0*/  ISETP.NE.U32.AND P1, PT, RZ, UR4, PT ;  /* 0x00000004ff007c0c */ /* 0x000fc8000bf25070 */
[----:B------:R-:W-:-:S13]  /*0bb0*/  ISETP.NE.AND.EX P1, PT, RZ, UR5, PT, P1 ;  /* 0x00000005ff007c0c */ /* 0x000fda000bf25310 */
[----:B------:R-:W-:Y:S05]  /*0bc0*/  @!P1 BRA `(.L_x_9) ;  /* 0x00000000001c9947 */ /* 0x000fea0003800000 */
[----:B01----:R-:W0:Y:S02]  /*0bd0*/  LDC.64 R2, c[0x0][0x5a0] ;  /* 0x00016800ff027b82 */ /* 0x003e240000000a00 */
[----:B0-----:R-:W3:Y:S02]  /*0be0*/  LDG.E.64 R2, desc[UR20][R2.64] ;  /* 0x0000001402027981 */ /* 0x001ee4000c1e1b00 */
[----:B---3--:R-:W-:-:S04]  /*0bf0*/  ISETP.NE.U32.AND P1, PT, R2, RZ, PT ;  /* 0x000000ff0200720c */ /* 0x008fc80003f25070 */
[----:B------:R-:W-:-:S13]  /*0c00*/  ISETP.NE.AND.EX P1, PT, R3, RZ, PT, P1 ;  /* 0x000000ff0300720c */ /* 0x000fda0003f25310 */
[----:B------:R-:W-:Y:S05]  /*0c10*/  @!P1 BRA `(.L_x_9) ;  /* 0x0000000000089947 */ /* 0x000fea0003800000 */
[----:B------:R0:W5:Y:S01]  /*0c20*/  LD.E R16, desc[UR20][R2.64] ;  /* 0x0000001402107980 */ /* 0x000162000c101900 */
[----:B------:R-:W-:Y:S05]  /*0c30*/  BRA `(.L_x_10) ;  /* 0x0000000000207947 */ /* 0x000fea0003800000 */
.L_x_9:
[----:B------:R-:W-:Y:S02]  /*0c40*/  ULDC.64 UR4, c[0x0][0x590] ;  /* 0x0001640000047ab9 */ /* 0x000fe40000000a00 */
[----:B------:R-:W-:-:S04]  /*0c50*/  ISETP.NE.U32.AND P1, PT, RZ, UR4, PT ;  /* 0x00000004ff007c0c */ /* 0x000fc8000bf25070 */
[----:B------:R-:W-:-:S13]  /*0c60*/  ISETP.NE.AND.EX P1, PT, RZ, UR5, PT, P1 ;  /* 0x00000005ff007c0c */ /* 0x000fda000bf25310 */
[----:B------:R-:W-:Y:S05]  /*0c70*/  @!P1 BRA `(.L_x_11) ;  /* 0x00000000000c9947 */ /* 0x000fea0003800000 */
[----:B------:R-:W3:Y:S02]  /*0c80*/  LDC.64 R16, c[0x0][0x590] ;  /* 0x00016400ff107b82 */ /* 0x000ee40000000a00 */
[----:B---3--:R3:W5:Y:S01]  /*0c90*/  LDG.E R16, desc[UR20][R16.64] ;  /* 0x0000001410107981 */ /* 0x008762000c1e1900 */
[----:B------:R-:W-:Y:S05]  /*0ca0*/  BRA `(.L_x_10) ;  /* 0x0000000000047947 */ /* 0x000fea0003800000 */
.L_x_11:
[----:B------:R-:W4:Y:S02]  /*0cb0*/  LDC R16, c[0x0][0x584] ;  /* 0x00016100ff107b82 */ /* 0x000f240000000800 */
.L_x_10:
[----:B------:R-:W1:Y:S01]  /*0cc0*/  LDC R0, c[0x0][0x65c] ;  /* 0x00019700ff007b82 */ /* 0x000e620000000800 */
[----:B------:R-:W-:Y:S01]  /*0cd0*/  ULDC UR8, c[0x0][0x28c] ;  /* 0x0000a30000087ab9 */ /* 0x000fe20000000800 */
[----:B------:R-:W-:Y:S01]  /*0ce0*/  ISETP.NE.AND P1, PT, R6, 0x2, PT ;  /* 0x000000020600780c */ /* 0x000fe20003f25270 */
[----:B------:R-:W-:Y:S01]  /*0cf0*/  UIADD3 UR8, UR8, 0x7f, URZ ;  /* 0x0000007f08087890 */ /* 0x000fe2000fffe03f */
[----:B------:R-:W-:Y:S01]  /*0d00*/  IMAD.U32 R4, RZ, RZ, UR13 ;  /* 0x0000000dff047e24 */ /* 0x000fe2000f8e00ff */
[----:B------:R-:W-:Y:S01]  /*0d10*/  UMOV UR5, URZ ;  /* 0x0000003f00057c82 */ /* 0x000fe20008000000 */
[----:B------:R-:W-:Y:S01]  /*0d20*/  UMOV UR4, URZ ;  /* 0x0000003f00047c82 */ /* 0x000fe20008000000 */
[----:B------:R-:W-:-:S04]  /*0d30*/  USHF.R.S32.HI UR9, URZ, 0x1f, UR8 ;  /* 0x0000001f3f097899 */ /* 0x000fc80008011408 */
[----:B------:R-:W-:Y:S01]  /*0d40*/  ULEA.HI UR9, UR9, UR8, URZ, 0x7 ;  /* 0x0000000809097291 */ /* 0x000fe2000f8f383f */
[----:B-1----:R-:W-:-:S13]  /*0d50*/  ISETP.NE.AND P4, PT, R0, 0x1, PT ;  /* 0x000000010000780c */ /* 0x002fda0003f85270 */
[----:B0-----:R-:W0:Y:S01]  /*0d60*/  @P4 LDC R3, c[0x0][0x10] ;  /* 0x00000400ff034b82 */ /* 0x001e220000000800 */
[----:B------:R-:W-:Y:S02]  /*0d70*/  @P4 IMAD.MOV.U32 R15, RZ, RZ, RZ ;  /* 0x000000ffff0f4224 */ /* 0x000fe400078e00ff */
[----:B------:R-:W-:-:S05]  /*0d80*/  @P4 IMAD.MOV.U32 R5, RZ, RZ, RZ ;  /* 0x000000ffff054224 */ /* 0x000fca00078e00ff */
[----:B------:R-:W1:Y:S01]  /*0d90*/  @!P4 LDC R9, c[0x0][0xc] ;  /* 0x00000300ff09cb82 */ /* 0x000e620000000800 */
[----:B------:R-:W-:Y:S01]  /*0da0*/  ULDC UR6, c[0x0][0xc] ;  /* 0x0000030000067ab9 */ /* 0x000fe20000000800 */
[----:B------:R-:W-:Y:S02]  /*0db0*/  ULDC UR7, c[0x0][0x10] ;  /* 0x0000040000077ab9 */ /* 0x000fe40000000800 */
[----:B------:R-:W-:-:S04]  /*0dc0*/  UIMAD.WIDE.U32 UR6, UR6, UR7, URZ ;  /* 0x00000007060672a5 */ /* 0x000fc8000f8e003f */
[----:B------:R-:W3:Y:S01]  /*0dd0*/  LDC R8, c[0x0][0x14] ;  /* 0x00000500ff087b82 */ /* 0x000ee20000000800 */
[----:B0-----:R-:W-:Y:S01]  /*0de0*/  @P4 IMAD.WIDE.U32 R2, R3, UR13, R14 ;  /* 0x0000000d03024c25 */ /* 0x001fe2000f8e000e */
[----:B------:R-:W-:-:S03]  /*0df0*/  USHF.R.S32.HI UR13, URZ, 0x7, UR9 ;  /* 0x000000073f0d7899 */ /* 0x000fc60008011409 */
[----:B------:R-:W-:Y:S02]  /*0e00*/  @P4 IMAD.IADD R3, R3, 0x1, R5 ;  /* 0x0000000103034824 */ /* 0x000fe400078e0205 */
[----:B------:R-:W-:Y:S02]  /*0e10*/  IMAD.MOV.U32 R5, RZ, RZ, RZ ;  /* 0x000000ffff057224 */ /* 0x000fe400078e00ff */
[----:B-1----:R-:W-:-:S04]  /*0e20*/  @!P4 IMAD.WIDE.U32 R4, R14, R9, R4 ;  /* 0x000000090e04c225 */ /* 0x002fc800078e0004 */
[----:B------:R-:W-:Y:S02]  /*0e30*/  @!P4 IMAD.MOV.U32 R2, RZ, RZ, R4 ;  /* 0x000000ffff02c224 */ /* 0x000fe400078e0004 */
[C---:B---3--:R-:W-:Y:S02]  /*0e40*/  IMAD R17, R8.reuse, UR7, RZ ;  /* 0x0000000708117c24 */ /* 0x048fe4000f8e02ff */
[----:B------:R-:W-:Y:S01]  /*0e50*/  IMAD.WIDE.U32 R8, R8, UR6, RZ ;  /* 0x0000000608087c25 */ /* 0x000fe2000f8e00ff */
[----:B------:R-:W-:-:S03]  /*0e60*/  ULDC.64 UR6, c[0x0][0x650] ;  /* 0x0001940000067ab9 */ /* 0x000fc60000000a00 */
[----:B------:R-:W-:Y:S02]  /*0e70*/  @!P4 IMAD.MOV.U32 R3, RZ, RZ, R5 ;  /* 0x000000ffff03c224 */ /* 0x000fe400078e0005 */
[----:B------:R-:W-:Y:S01]  /*0e80*/  IMAD.IADD R0, R9, 0x1, R17 ;  /* 0x0000000109007824 */ /* 0x000fe200078e0211 */
[----:B------:R-:W-:Y:S06]  /*0e90*/  @P1 BRA `(.L_x_12) ;  /* 0x0000000000241947 */ /* 0x000fec0003800000 */
[----:B------:R-:W-:Y:S01]  /*0ea0*/  USHF.R.U32.HI UR4, URZ, 0x1, UR13 ;  /* 0x000000013f047899 */ /* 0x000fe2000801160d */
[----:B------:R-:W-:Y:S01]  /*0eb0*/  IADD3 R2, P1, R2, R8, RZ ;  /* 0x0000000802027210 */ /* 0x000fe20007f3e0ff */
[----:B------:R-:W-:Y:S02]  /*0ec0*/  UISETP.GE.U32.AND UP0, UPT, UR13, 0xe, UPT ;  /* 0x0000000e0d00788c */ /* 0x000fe4000bf06070 */
[----:B------:R-:W-:Y:S02]  /*0ed0*/  UIMAD.WIDE.U32 UR4, UR4, -0x6db6db6d, URZ ;  /* 0x92492493040478a5 */ /* 0x000fe4000f8e003f */
[----:B------:R-:W-:Y:S02]  /*0ee0*/  IMAD.X R3, R0, 0x1, R3, P1 ;  /* 0x0000000100037824 */ /* 0x000fe400008e0603 */
[----:B------:R-:W-:-:S03]  /*0ef0*/  USHF.R.U32.HI UR5, URZ, 0x2, UR5 ;  /* 0x000000023f057899 */ /* 0x000fc60008011605 */
[----:B------:R-:W-:Y:S02]  /*0f00*/  UMOV UR4, URZ ;  /* 0x0000003f00047c82 */ /* 0x000fe40008000000 */
[----:B------:R-:W-:Y:S02]  /*0f10*/  @UP0 ULOP3.LUT UR4, UR5, 0x1, URZ, 0xc0, !UPT ;  /* 0x0000000105040892 */ /* 0x000fe4000f8ec03f */
[----:B------:R-:W-:-:S12]  /*0f20*/  UIMAD UR5, UR5, -0xe, UR13 ;  /* 0xfffffff2050578a4 */ /* 0x000fd8000f8e020d */
.L_x_12:
[----:B------:R-:W-:Y:S01]  /*0f30*/  ISETP.GE.U32.AND P1, PT, R2, UR6, PT ;  /* 0x0000000602007c0c */ /* 0x000fe2000bf26070 */
[----:B------:R-:W-:Y:S01]  /*0f40*/  IMAD.MOV.U32 R6, RZ, RZ, -0x1 ;  /* 0xffffffffff067424 */ /* 0x000fe200078e00ff */
[----:B------:R-:W-:Y:S01]  /*0f50*/  PRMT R17, RZ, 0x7610, R17 ;  /* 0x00007610ff117816 */ /* 0x000fe20000000011 */
[----:B------:R-:W-:Y:S01]  /*0f60*/  IMAD.MOV.U32 R4, RZ, RZ, -0x1 ;  /* 0xffffffffff047424 */ /* 0x000fe200078e00ff */
[----:B------:R-:W-:Y:S01]  /*0f70*/  ISETP.GE.U32.AND.EX P1, PT, R3, UR7, PT, P1 ;  /* 0x0000000703007c0c */ /* 0x000fe2000bf26110 */
[----:B------:R-:W-:-:S12]  /*0f80*/  IMAD.MOV.U32 R5, RZ, RZ, -0x1 ;  /* 0xffffffffff057424 */ /* 0x000fd800078e00ff */
[----:B------:R-:W-:Y:S05]  /*0f90*/  @P1 BRA `(.L_x_13) ;  /* 0x0000000400241947 */ /* 0x000fea0003800000 */
[----:B------:R-:W0:Y:S01]  /*0fa0*/  LDC.64 R28, c[0x0][0x628] ;  /* 0x00018a00ff1c7b82 */ /* 0x000e220000000a00 */
[----:B------:R-:W-:Y:S02]  /*0fb0*/  IMAD.MOV.U32 R4, RZ, RZ, R2 ;  /* 0x000000ffff047224 */ /* 0x000fe400078e0002 */
[----:B------:R-:W-:-:S05]  /*0fc0*/  IMAD.MOV.U32 R5, RZ, RZ, R3 ;  /* 0x000000ffff057224 */ /* 0x000fca00078e0003 */
[----:B------:R-:W1:Y:S08]  /*0fd0*/  LDC R6, c[0x0][0x630] ;  /* 0x00018c00ff067b82 */ /* 0x000e700000000800 */
[----:B------:R-:W3:Y:S01]  /*0fe0*/  LDC.64 R30, c[0x0][0x620] ;  /* 0x00018800ff1e7b82 */ /* 0x000ee20000000a00 */
[----:B0-----:R-:W-:-:S04]  /*0ff0*/  ISETP.NE.U32.AND P1, PT, R28, RZ, PT ;  /* 0x000000ff1c00720c */ /* 0x001fc80003f25070 */
[----:B------:R-:W-:-:S13]  /*1000*/  ISETP.NE.AND.EX P1, PT, R29, RZ, PT, P1 ;  /* 0x000000ff1d00720c */ /* 0x000fda0003f25310 */
[----:B-1-3--:R-:W-:Y:S05]  /*1010*/  @!P1 BRA `(.L_x_14) ;  /* 0x0000000000289947 */ /* 0x00afea0003800000 */
[----:B------:R-:W0:Y:S02]  /*1020*/  LDC R17, c[0x0][0x634] ;  /* 0x00018d00ff117b82 */ /* 0x000e240000000800 */
[----:B0-----:R-:W-:-:S05]  /*1030*/  IADD3 R17, P1, R2, R17, RZ ;  /* 0x0000001102117210 */ /* 0x001fca0007f3e0ff */
[----:B------:R-:W-:-:S04]  /*1040*/  IMAD.X R27, RZ, RZ, R3, P1 ;  /* 0x000000ffff1b7224 */ /* 0x000fc800008e0603 */
[----:B------:R-:W-:-:S04]  /*1050*/  IMAD.WIDE.U32 R4, R27, R28, RZ ;  /* 0x0000001c1b047225 */ /* 0x000fc800078e00ff */
[----:B------:R-:W-:-:S04]  /*1060*/  IMAD.WIDE.U32 R18, P1, R17, R29, R4 ;  /* 0x0000001d11127225 */ /* 0x000fc80007820004 */
[----:B------:R-:W-:-:S04]  /*1070*/  IMAD.WIDE.U32 R4, R17, R28, RZ ;  /* 0x0000001c11047225 */ /* 0x000fc800078e00ff */
[----:B------:R-:W-:Y:S01]  /*1080*/  IMAD.X R21, RZ, RZ, RZ, P1 ;  /* 0x000000ffff157224 */ /* 0x000fe200008e06ff */
[----:B------:R-:W-:Y:S01]  /*1090*/  IADD3 RZ, P1, R5, R18, RZ ;  /* 0x0000001205ff7210 */ /* 0x000fe20007f3e0ff */
[----:B------:R-:W-:-:S04]  /*10a0*/  IMAD.MOV.U32 R20, RZ, RZ, R19 ;  /* 0x000000ffff147224 */ /* 0x000fc800078e0013 */
[----:B------:R-:W-:-:S08]  /*10b0*/  IMAD.WIDE.U32.X R4, R27, R29, R20, P1 ;  /* 0x0000001d1b047225 */ /* 0x000fd000008e0414 */
.L_x_14:
[----:B------:R-:W0:Y:S01]  /*10c0*/  LDC.64 R32, c[0x0][0x640] ;  /* 0x00019000ff207b82 */ /* 0x000e220000000a00 */
[-CC-:B------:R-:W-:Y:S01]  /*10d0*/  SHF.R.U64 R37, R4, R6.reuse, R5.reuse ;  /* 0x0000000604257219 */ /* 0x180fe20000001205 */
[----:B------:R-:W-:Y:S01]  /*10e0*/  IMAD.MOV.U32 R35, RZ, RZ, 0x1 ;  /* 0x00000001ff237424 */ /* 0x000fe200078e00ff */
[----:B------:R-:W-:Y:S02]  /*10f0*/  SHF.R.U32.HI R4, RZ, R6, R5 ;  /* 0x00000006ff047219 */ /* 0x000fe40000011605 */
[----:B------:R-:W-:-:S03]  /*1100*/  IADD3 R17, P1, RZ, -R37, RZ ;  /* 0x80000025ff117210 */ /* 0x000fc60007f3e0ff */
[----:B------:R-:W1:Y:S02]  /*1110*/  LDC R18, c[0x0][0x618] ;  /* 0x00018600ff127b82 */ /* 0x000e640000000800 */
[----:B------:R-:W-:-:S04]  /*1120*/  IMAD.X R5, RZ, RZ, ~R4, P1 ;  /* 0x000000ffff057224 */ /* 0x000fc800008e0e04 */
[-C--:B------:R-:W-:Y:S02]  /*1130*/  IMAD R6, R5, R30.reuse, RZ ;  /* 0x0000001e05067224 */ /* 0x080fe400078e02ff */
[----:B------:R-:W3:Y:S01]  /*1140*/  LDC R19, c[0x0][0x608] ;  /* 0x00018200ff137b82 */ /* 0x000ee20000000800 */
[----:B------:R-:W-:-:S04]  /*1150*/  IMAD.WIDE.U32 R4, R17, R30, R2 ;  /* 0x0000001e11047225 */ /* 0x000fc800078e0002 */
[----:B------:R-:W-:-:S03]  /*1160*/  IMAD R17, R17, R31, R6 ;  /* 0x0000001f11117224 */ /* 0x000fc600078e0206 */
[----:B------:R-:W2:Y:S01]  /*1170*/  LDC R28, c[0x0][0x658] ;  /* 0x00019600ff1c7b82 */ /* 0x000ea20000000800 */
[----:B------:R-:W-:Y:S01]  /*1180*/  IMAD.IADD R5, R5, 0x1, R17 ;  /* 0x0000000105057824 */ /* 0x000fe200078e0211 */
[----:B0-----:R-:W-:Y:S01]  /*1190*/  ISETP.NE.U32.AND P1, PT, R32, RZ, PT ;  /* 0x000000ff2000720c */ /* 0x001fe20003f25070 */
[----:B------:R-:W-:-:S03]  /*11a0*/  IMAD.MOV.U32 R17, RZ, RZ, -0x1 ;  /* 0xffffffffff117424 */ /* 0x000fc600078e00ff */
[----:B------:R-:W-:Y:S02]  /*11b0*/  ISETP.NE.AND.EX P1, PT, R33, RZ, PT, P1 ;  /* 0x000000ff2100720c */ /* 0x000fe40003f25310 */
[----:B------:R-:W0:Y:S01]  /*11c0*/  LDC R31, c[0x0][0x600] ;  /* 0x00018000ff1f7b82 */ /* 0x000e220000000800 */
[-CC-:B-1----:R-:W-:Y:S02]  /*11d0*/  SHF.R.U64 R29, R4, R18.reuse, R5.reuse ;  /* 0x00000012041d7219 */ /* 0x182fe40000001205 */
[----:B------:R-:W-:-:S05]  /*11e0*/  SHF.R.U32.HI R4, RZ, R18, R5 ;  /* 0x00000012ff047219 */ /* 0x000fca0000011605 */
[----:B------:R-:W1:Y:S01]  /*11f0*/  LDC R30, c[0x0][0x648] ;  /* 0x00019200ff1e7b82 */ /* 0x000e620000000800 */
[-CC-:B---3--:R-:W-:Y:S02]  /*1200*/  SHF.R.U64 R39, R29, R19.reuse, R4.reuse ;  /* 0x000000131d277219 */ /* 0x188fe40000001204 */
[----:B------:R-:W-:-:S05]  /*1210*/  SHF.R.U32.HI R5, RZ, R19, R4 ;  /* 0x00000013ff057219 */ /* 0x000fca0000011604 */
[----:B------:R-:W3:Y:S01]  /*1220*/  LDC R34, c[0x0][0x638] ;  /* 0x00018e00ff227b82 */ /* 0x000ee20000000800 */
[-C--:B--2---:R-:W-:Y:S02]  /*1230*/  SHF.L.U32 R4, R17, R28.reuse, RZ ;  /* 0x0000001c11047219 */ /* 0x084fe400000006ff */
[--C-:B------:R-:W-:Y:S02]  /*1240*/  SHF.R.U64 R38, R39, R28, R5.reuse ;  /* 0x0000001c27267219 */ /* 0x100fe40000001205 */
[----:B------:R-:W-:Y:S02]  /*1250*/  LOP3.LUT R6, RZ, R4, RZ, 0x33, !PT ;  /* 0x00000004ff067212 */ /* 0x000fe400078e33ff */
[----:B------:R-:W-:Y:S01]  /*1260*/  SHF.R.U32.HI R5, RZ, R28, R5 ;  /* 0x0000001cff057219 */ /* 0x000fe20000011605 */
[----:B------:R-:W2:Y:S01]  /*1270*/  LDC R36, c[0x0][0x610] ;  /* 0x00018400ff247b82 */ /* 0x000ea20000000800 */
[----:B------:R-:W-:Y:S01]  /*1280*/  IMAD.MOV.U32 R4, RZ, RZ, R38 ;  /* 0x000000ffff047224 */ /* 0x000fe200078e0026 */
[----:B------:R-:W-:Y:S06]  /*1290*/  @!P1 BRA `(.L_x_15) ;  /* 0x0000000000289947 */ /* 0x000fec0003800000 */
[----:B------:R-:W4:Y:S02]  /*12a0*/  LDC R17, c[0x0][0x64c] ;  /* 0x00019300ff117b82 */ /* 0x000f240000000800 */
[----:B----4-:R-:W-:-:S05]  /*12b0*/  IADD3 R17, P1, R38, R17, RZ ;  /* 0x0000001126117210 */ /* 0x010fca0007f3e0ff */
        /* <DEDUP_REMOVED lines=8> */
.L_x_15:
[----:B-1----:R-:W-:Y:S01]  /*1340*/  SHF.R.U64 R15, R4, R30, R5 ;  /* 0x0000001e040f7219 */ /* 0x002fe20000001205 */
[----:B------:R-:W-:Y:S01]  /*1350*/  @P4 IMAD R24, R25, R26, R14 ;  /* 0x0000001a19184224 */ /* 0x000fe200078e020e */
[----:B------:R-:W-:Y:S01]  /*1360*/  LOP3.LUT R5, R39, R6, RZ, 0xc0, !PT ;  /* 0x0000000627057212 */ /* 0x000fe200078ec0ff */
[----:B0-----:R-:W-:Y:S01]  /*1370*/  VIADD R6, R31, 0xffffffff ;  /* 0xffffffff1f067836 */ /* 0x001fe20000000000 */
[----:B------:R-:W-:Y:S01]  /*1380*/  SHF.L.U32 R4, R35, R28, RZ ;  /* 0x0000001c23047219 */ /* 0x000fe200000006ff */
[----:B------:R-:W-:-:S03]  /*1390*/  IMAD.MOV R17, RZ, RZ, -R15 ;  /* 0x000000ffff117224 */ /* 0x000fc600078e0a0f */
[----:B------:R-:W-:Y:S01]  /*13a0*/  LOP3.LUT R29, R29, R6, RZ, 0xc0, !PT ;  /* 0x000000061d1d7212 */ /* 0x000fe200078ec0ff */
[----:B------:R-:W-:Y:S02]  /*13b0*/  IMAD R5, R4, R15, R5 ;  /* 0x0000000f04057224 */ /* 0x000fe400078e0205 */
[----:B---3--:R-:W-:Y:S02]  /*13c0*/  IMAD R4, R17, R34, R38 ;  /* 0x0000002211047224 */ /* 0x008fe400078e0226 */
[----:B--2---:R-:W-:Y:S02]  /*13d0*/  IMAD R6, R5, R36, R24 ;  /* 0x0000002405067224 */ /* 0x004fe400078e0218 */
[----:B------:R-:W-:Y:S02]  /*13e0*/  IMAD R5, R4, R31, R29 ;  /* 0x0000001f04057224 */ /* 0x000fe400078e021d */
[----:B------:R-:W-:-:S03]  /*13f0*/  IMAD.MOV.U32 R17, RZ, RZ, 0x1 ;  /* 0x00000001ff117424 */ /* 0x000fc600078e00ff */
[----:B------:R-:W-:Y:S02]  /*1400*/  SEL R4, R5, R6, !P4 ;  /* 0x0000000605047207 */ /* 0x000fe40006000000 */
[----:B------:R-:W-:Y:S01]  /*1410*/  SEL R6, R6, R5, !P4 ;  /* 0x0000000506067207 */ /* 0x000fe20006000000 */
[----:B------:R-:W-:-:S07]  /*1420*/  IMAD.MOV.U32 R5, RZ, RZ, R37 ;  /* 0x000000ffff057224 */ /* 0x000fce00078e0025 */
.L_x_13:
[----:B------:R-:W-:Y:S05]  /*1430*/  @!P3 BRA `(.L_x_16) ;  /* 0x00000000000cb947 */ /* 0x000fea0003800000 */
[----:B------:R-:W-:Y:S01]  /*1440*/  UCGABAR_WAIT ;  /* 0x0000000000007dc7 */ /* 0x000fe20008000000 */
[----:B------:R-:W-:Y:S01]  /*1450*/  CCTL.IVALL ;  /* 0x00000000ff00798f */ /* 0x000fe20002000000 */
[----:B------:R-:W-:Y:S05]  /*1460*/  BRA `(.L_x_17) ;  /* 0x0000000000047947 */ /* 0x000fea0003800000 */
.L_x_16:
[----:B------:R-:W-:Y:S06]  /*1470*/  BAR.SYNC.DEFER_BLOCKING 0x0 ;  /* 0x0000000000007b1d */ /* 0x000fec0000010000 */
.L_x_17:
[----:B------:R-:W-:Y:S05]  /*1480*/  @!P2 BRA `(.L_x_18) ;  /* 0x00000044005ca947 */ /* 0x000fea0003800000 */
[----:B------:R-:W-:-:S13]  /*1490*/  ISETP.GT.U32.AND P1, PT, R40, 0x1, PT ;  /* 0x000000012800780c */ /* 0x000fda0003f24070 */
[----:B------:R-:W-:Y:S05]  /*14a0*/  @P1 EXIT ;  /* 0x000000000000194d */ /* 0x000fea0003800000 */
.L_x_19:
[----:B------:R-:W-:-:S08]  /*14b0*/  NOP ;  /* 0x0000000000007918 */ /* 0x000fd00000000000 */
[----:B------:R-:W0:Y:S02]  /*14c0*/  USETMAXREG.TRY_ALLOC.CTAPOOL UP0, 0xe8 ;  /* 0x000000e8000079c8 */ /* 0x000e240008000600 */
[----:B0-----:R-:W-:-:S13]  /*14d0*/  PLOP3.LUT P1, PT, PT, PT, UP0, 0x80, 0x0 ;  /* 0x000000000000781c */ /* 0x001fda0003f2f008 */
[----:B------:R-:W-:Y:S05]  /*14e0*/  @!P1 BRA `(.L_x_19) ;  /* 0xfffffffc00f09947 */ /* 0x000fea000383ffff */
[----:B------:R-:W-:-:S13]  /*14f0*/  LOP3.LUT P1, RZ, R17, 0xff, RZ, 0xc0, !PT ;  /* 0x000000ff11ff7812 */ /* 0x000fda000782c0ff */
[----:B------:R-:W-:Y:S05]  /*1500*/  @!P1 EXIT ;  /* 0x000000000000994d */ /* 0x000fea0003800000 */
[----:B------:R-:W0:Y:S01]  /*1510*/  S2UR UR6, SR_CgaCtaId ;  /* 0x00000000000679c3 */ /* 0x000e220000008800 */
[CC--:B------:R-:W-:Y:S01]  /*1520*/  LEA.HI R11, R23.reuse, R10.reuse, RZ, 0x2 ;  /* 0x0000000a170b7211 */ /* 0x0c0fe200078f10ff */
[----:B------:R-:W-:Y:S01]  /*1530*/  UIADD3 UR7, UR11, -0x1, URZ ;  /* 0xffffffff0b077890 */ /* 0x000fe2000fffe03f */
[----:B------:R-:W-:Y:S01]  /*1540*/  LEA.HI R23, R23, R10, RZ, 0x5 ;  /* 0x0000000a17177211 */ /* 0x000fe200078f28ff */
[----:B------:R-:W-:Y:S01]  /*1550*/  UMOV UR9, 0x400 ;  /* 0x0000040000097882 */ /* 0x000fe20000000000 */
[--C-:B------:R-:W-:Y:S01]  /*1560*/  SHF.R.S32.HI R14, RZ, 0x2, R11.reuse ;  /* 0x00000002ff0e7819 */ /* 0x100fe2000001140b */
[----:B------:R-:W-:Y:S01]  /*1570*/  UISETP.LT.AND UP0, UPT, UR13, 0x1, UPT ;  /* 0x000000010d00788c */ /* 0x000fe2000bf01270 */
[----:B------:R-:W-:Y:S01]  /*1580*/  SHF.R.S32.HI R15, RZ, 0x1f, R11 ;  /* 0x0000001fff0f7819 */ /* 0x000fe2000001140b */
[----:B------:R-:W-:Y:S01]  /*1590*/  USHF.L.U32 UR22, UR13, 0x1, URZ ;  /* 0x000000010d167899 */ /* 0x000fe2000800063f */
[----:B------:R-:W-:Y:S01]  /*15a0*/  SHF.R.S32.HI R23, RZ, 0x5, R23 ;  /* 0x00000005ff177819 */ /* 0x000fe20000011417 */
[----:B------:R-:W-:Y:S01]  /*15b0*/  USEL UR10, UR13, 0x1, UP0 ;  /* 0x000000010d0a7887 */ /* 0x000fe20008000000 */
[----:B------:R-:W-:Y:S01]  /*15c0*/  LEA.HI R15, R15, R14, RZ, 0x3 ;  /* 0x0000000e0f0f7211 */ /* 0x000fe200078f18ff */
[----:B------:R-:W-:Y:S01]  /*15d0*/  UISETP.NE.AND UP0, UPT, UR7, URZ, UPT ;  /* 0x0000003f0700728c */ /* 0x000fe2000bf05270 */
[----:B------:R-:W-:Y:S01]  /*15e0*/  LOP3.LUT R17, R11, 0xfffffffc, RZ, 0xc0, !PT ;  /* 0xfffffffc0b117812 */ /* 0x000fe200078ec0ff */
[----:B------:R-:W-:Y:S01]  /*15f0*/  UIADD3 UR10, -UR10, UR13, URZ ;  /* 0x0000000d0a0a7290 */ /* 0x000fe2000fffe13f */
[----:B------:R-:W-:Y:S01]  /*1600*/  LOP3.LUT R15, R15, 0xfffffff8, RZ, 0xc0, !PT ;  /* 0xfffffff80f0f7812 */ /* 0x000fe200078ec0ff */
[----:B------:R-:W-:Y:S01]  /*1610*/  USEL UR16, URZ, 0x1, UP0 ;  /* 0x000000013f107887 */ /* 0x000fe20008000000 */
[----:B------:R-:W-:Y:S01]  /*1620*/  LOP3.LUT R87, R7, 0x1, RZ, 0xfc, !PT ;  /* 0x0000000107577812 */ /* 0x000fe200078efcff */
[----:B------:R-:W-:-:S02]  /*1630*/  IMAD.IADD R17, R10, 0x1, -R17 ;  /* 0x000000010a117824 */ /* 0x000fc400078e0a11 */
[----:B------:R-:W-:Y:S02]  /*1640*/  IMAD.IADD R14, R14, 0x1, -R15 ;  /* 0x000000010e0e7824 */ /* 0x000fe400078e0a0f */
[----:B------:R-:W-:Y:S01]  /*1650*/  IMAD.U32 R88, RZ, RZ, UR16 ;  /* 0x00000010ff587e24 */ /* 0x000fe2000f8e00ff */
[----:B0-----:R-:W-:Y:S02]  /*1660*/  ULEA UR9, UR6, UR9, 0x18 ;  /* 0x0000000906097291 */ /* 0x001fe4000f8ec03f */
[--C-:B------:R-:W-:Y:S01]  /*1670*/  SHF.R.S32.HI R15, RZ, 0x1f, R14.reuse ;  /* 0x0000001fff0f7819 */ /* 0x100fe2000001140e */
[----:B------:R-:W-:Y:S01]  /*1680*/  USHF.L.U32 UR6, UR7, 0x3, URZ ;  /* 0x0000000307067899 */ /* 0x000fe2000800063f */
[C-C-:B------:R-:W-:Y:S01]  /*1690*/  IMAD R20, R23.reuse, -0x10, -R14.reuse ;  /* 0xfffffff017147824 */ /* 0x140fe200078e0a0e */
[----:B------:R-:W-:Y:S02]  /*16a0*/  UIADD3 UR7, UR9, 0x200, URZ ;  /* 0x0000020009077890 */ /* 0x000fe4000fffe03f */
[----:B------:R-:W-:Y:S01]  /*16b0*/  ULOP3.LUT UR6, UR6, 0x8, URZ, 0xc0, !UPT ;  /* 0x0000000806067892 */ /* 0x000fe2000f8ec03f */
[----:B------:R-:W-:Y:S01]  /*16c0*/  IMAD.WIDE R10, R23, 0x10, R14 ;  /* 0x00000010170a7825 */ /* 0x000fe200078e020e */
[----:B------:R-:W-:-:S02]  /*16d0*/  UIADD3 UR8, UR9, 0x1c200, URZ ;  /* 0x0001c20009087890 */ /* 0x000fc4000fffe03f */
[----:B------:R-:W-:Y:S02]  /*16e0*/  USHF.R.U32.HI UR7, URZ, 0x4, UR7 ;  /* 0x000000043f077899 */ /* 0x000fe40008011607 */
[----:B------:R-:W-:Y:S02]  /*16f0*/  USHF.R.U32.HI UR8, URZ, 0x4, UR8 ;  /* 0x000000043f087899 */ /* 0x000fe40008011608 */
[----:B------:R-:W-:Y:S02]  /*1700*/  ULOP3.LUT UR24, UR6, 0x8, URZ, 0x3c, !UPT ;  /* 0x0000000806187892 */ /* 0x000fe4000f8e3c3f */
[----:B------:R-:W-:Y:S02]  /*1710*/  ULOP3.LUT UR12, UR6, 0x18, URZ, 0x3c, !UPT ;  /* 0x00000018060c7892 */ /* 0x000fe4000f8e3c3f */
[----:B------:R-:W-:Y:S01]  /*1720*/  UIADD3 UR23, UR9, 0xf0, URZ ;  /* 0x000000f009177890 */ /* 0x000fe2000fffe03f */
[----:B------:R-:W-:Y:S01]  /*1730*/  ULDC UR6, c[0x0][0x284] ;  /* 0x0000a10000067ab9 */ /* 0x000fe20000000800 */
[----:B------:R-:W-:Y:S01]  /*1740*/  ULOP3.LUT UR7, UR7, 0x3fff, URZ, 0xc0, !UPT ;  /* 0x00003fff07077892 */ /* 0x000fe2000f8ec03f */
[----:B------:R-:W-:Y:S01]  /*1750*/  VIADD R20, R20, UR6 ;  /* 0x0000000614147c36 */ /* 0x000fe20008000000 */
[----:B------:R-:W-:-:S02]  /*1760*/  ULOP3.LUT UR8, UR8, 0x3fff, URZ, 0xc0, !UPT ;  /* 0x00003fff08087892 */ /* 0x000fc4000f8ec03f */
[----:B------:R-:W-:Y:S02]  /*1770*/  ULEA UR11, UR11, UR23, 0x3 ;  /* 0x000000170b0b7291 */ /* 0x000fe4000f8e183f */
[----:B------:R-:W-:Y:S02]  /*1780*/  ULOP3.LUT UR14, UR7, 0x10000, URZ, 0xfc, !UPT ;  /* 0x00010000070e7892 */ /* 0x000fe4000f8efc3f */
[----:B------:R-:W-:-:S12]  /*1790*/  ULOP3.LUT UR15, UR8, 0x10000, URZ, 0xfc, !UPT ;  /* 0x00010000080f7892 */ /* 0x000fd8000f8efc3f */
.L_x_112:
[----:B------:R-:W-:Y:S01]  /*17a0*/  SHF.L.U32 R14, R88, 0x1f, RZ ;  /* 0x0000001f580e7819 */ /* 0x000fe200000006ff */
[----:B------:R-:W0:Y:S01]  /*17b0*/  LDC R15, c[0x0][0x28c] ;  /* 0x0000a300ff0f7b82 */ /* 0x000e220000000800 */
[----:B------:R-:W-:Y:S01]  /*17c0*/  UMOV UR6, URZ ;  /* 0x0000003f00067c82 */ /* 0x000fe20008000000 */
[----:B------:R-:W-:Y:S01]  /*17d0*/  UMOV UR25, UR5 ;  /* 0x0000000500197c82 */ /* 0x000fe20008000000 */
[----:B------:R-:W1:Y:S01]  /*17e0*/  SYNCS.PHASECHK.TRANS64.TRYWAIT P1, [UR11+-0x8], R14 ;  /* 0xfffff80eff0075a7 */ /* 0x000e62000802014b */
[----:B0-----:R-:W-:Y:S01]  /*17f0*/  ISETP.GE.AND P2, PT, R15, 0x1, PT ;  /* 0x000000010f00780c */ /* 0x001fe20003f46270 */
[----:B-1-34-:R-:W-:-:S12]  /*1800*/  @!P1 BRA `(.L_x_20) ;  /* 0x0000005400e09947 */ /* 0x01afd80003800000 */
.L_x_144:
[----:B------:R-:W-:Y:S01]  /*1810*/  UMOV UR7, URZ ;  /* 0x0000003f00077c82 */ /* 0x000fe20008000000 */
[----:B------:R-:W-:Y:S01]  /*1820*/  UMOV UR8, URZ ;  /* 0x0000003f00087c82 */ /* 0x000fe20008000000 */
[----:B------:R-:W-:Y:S01]  /*1830*/  CS2R R56, SRZ ;  /* 0x0000000000387805 */ /* 0x000fe2000001ff00 */
[----:B------:R-:W-:Y:S01]  /*1840*/  IMAD.MOV.U32 R21, RZ, RZ, RZ ;  /* 0x000000ffff157224 */ /* 0x000fe200078e00ff */
[----:B------:R-:W-:Y:S02]  /*1850*/  CS2R R58, SRZ ;  /* 0x00000000003a7805 */ /* 0x000fe4000001ff00 */
[----:B------:R-:W-:Y:S02]  /*1860*/  CS2R R60, SRZ ;  /* 0x00000000003c7805 */ /* 0x000fe4000001ff00 */
[----:B------:R-:W-:Y:S02]  /*1870*/  CS2R R62, SRZ ;  /* 0x00000000003e7805 */ /* 0x000fe4000001ff00 */
[----:B------:R-:W-:-:S02]  /*1880*/  CS2R R64, SRZ ;  /* 0x0000000000407805 */ /* 0x000fc4000001ff00 */
[----:B------:R-:W-:Y:S02]  /*1890*/  CS2R R66, SRZ ;  /* 0x0000000000427805 */ /* 0x000fe4000001ff00 */
[----:B------:R-:W-:Y:S02]  /*18a0*/  CS2R R68, SRZ ;  /* 0x0000000000447805 */ /* 0x000fe4000001ff00 */
[----:B------:R-:W-:Y:S02]  /*18b0*/  CS2R R70, SRZ ;  /* 0x0000000000467805 */ /* 0x000fe4000001ff00 */
[----:B------:R-:W-:Y:S02]  /*18c0*/  CS2R R72, SRZ ;  /* 0x0000000000487805 */ /* 0x000fe4000001ff00 */
[----:B------:R-:W-:Y:S02]  /*18d0*/  CS2R R74, SRZ ;  /* 0x00000000004a7805 */ /* 0x000fe4000001ff00 */
[----:B------:R-:W-:-:S02]  /*18e0*/  CS2R R76, SRZ ;  /* 0x00000000004c7805 */ /* 0x000fc4000001ff00 */
[----:B------:R-:W-:Y:S02]  /*18f0*/  CS2R R78, SRZ ;  /* 0x00000000004e7805 */ /* 0x000fe4000001ff00 */
[----:B------:R-:W-:Y:S02]  /*1900*/  CS2R R80, SRZ ;  /* 0x0000000000507805 */ /* 0x000fe4000001ff00 */
[----:B------:R-:W-:Y:S02]  /*1910*/  CS2R R82, SRZ ;  /* 0x0000000000527805 */ /* 0x000fe4000001ff00 */
[----:B------:R-:W-:Y:S01]  /*1920*/  CS2R R84, SRZ ;  /* 0x0000000000547805 */ /* 0x000fe2000001ff00 */
[----:B------:R-:W-:Y:S01]  /*1930*/  IMAD.MOV.U32 R86, RZ, RZ, RZ ;  /* 0x000000ffff567224 */ /* 0x000fe200078e00ff */
[----:B------:R-:W-:Y:S01]  /*1940*/  CS2R R24, SRZ ;  /* 0x0000000000187805 */ /* 0x000fe2000001ff00 */
[----:B------:R-:W-:Y:S01]  /*1950*/  IMAD.U32 R22, RZ, RZ, UR4 ;  /* 0x00000004ff167e24 */ /* 0x000fe2000f8e00ff */
        /* <DEDUP_REMOVED lines=14> */
[----:B------:R-:W-:Y:S01]  /*1a40*/  CS2R R54, SRZ ;  /* 0x0000000000367805 */ /* 0x000fe2000001ff00 */
[----:B------:R-:W-:Y:S06]  /*1a50*/  @!P2 BRA `(.L_x_21) ;  /* 0x00000004008ca947 */ /* 0x000fec0003800000 */
[----:B------:R-:W-:-:S13]  /*1a60*/  ISETP.NE.AND P2, PT, R87, 0x3, PT ;  /* 0x000000035700780c */ /* 0x000fda0003f45270 */
[----:B------:R-:W-:Y:S05]  /*1a70*/  @!P2 BRA `(.L_x_22) ;  /* 0x000000000004a947 */ /* 0x000fea0003800000 */
[----:B------:R-:W-:Y:S01]  /*1a80*/  BPT.TRAP 0x1 ;  /* 0x000000040000795c */ /* 0x000fe20000300000 */
.L_x_22:
[----:B------:R-:W-:Y:S01]  /*1a90*/  ULEA UR6, UR5, UR9, 0x3 ;  /* 0x0000000905067291 */ /* 0x000fe2000f8e183f */
[----:B0-----:R-:W-:-:S05]  /*1aa0*/  IMAD.U32 R14, RZ, RZ, UR4 ;  /* 0x00000004ff0e7e24 */ /* 0x001fca000f8e00ff */
[----:B------:R-:W-:-:S04]  /*1ab0*/  SHF.L.U32 R14, R14, 0x1f, RZ ;  /* 0x0000001f0e0e7819 */ /* 0x000fc800000006ff */
[----:B------:R0:W1:Y:S01]  /*1ac0*/  SYNCS.PHASECHK.TRANS64.TRYWAIT P1, [UR6], R14 ;  /* 0x0000000eff0075a7 */ /* 0x0000620008020146 */
[----:B------:R-:W-:Y:S05]  /*1ad0*/  @!P2 BRA `(.L_x_23) ;  /* 0x000000000004a947 */ /* 0x000fea0003800000 */
[----:B------:R-:W-:Y:S01]  /*1ae0*/  BPT.TRAP 0x1 ;  /* 0x000000040000795c */ /* 0x000fe20000300000 */
.L_x_23:
[----:B-1----:R-:W-:Y:S05]  /*1af0*/  @P1 BRA `(.L_x_24) ;  /* 0x0000000000081947 */ /* 0x002fea0003800000 */
[----:B------:R-:W1:Y:S02]  /*1b00*/  SYNCS.PHASECHK.TRANS64.TRYWAIT P1, [UR6], R14 ;  /* 0x0000000eff0075a7 */ /* 0x000e640008020146 */
[----:B-1----:R-:W-:Y:S05]  /*1b10*/  @!P1 BRA `(.L_x_25) ;  /* 0x0000005400349947 */ /* 0x002fea0003800000 */
.L_x_24:
[----:B------:R-:W-:Y:S01]  /*1b20*/  ULEA UR6, UR5, UR14, 0x9 ;  /* 0x0000000e05067291 */ /* 0x000fe2000f8e483f */
[----:B------:R-:W-:Y:S01]  /*1b30*/  WARPGROUP.ARRIVE ;  /* 0x00000000000079c5 */ /* 0x000fe20000000000 */
[----:B------:R-:W-:Y:S01]  /*1b40*/  ULEA UR7, UR5, UR15, 0x9 ;  /* 0x0000000f05077291 */ /* 0x000fe2000f8e483f */
[----:B------:R-:W-:Y:S01]  /*1b50*/  CS2R R56, SRZ ;  /* 0x0000000000387805 */ /* 0x000fe2000001ff00 */
[----:B------:R-:W-:Y:S01]  /*1b60*/  UMOV UR17, 0x40000040 ;  /* 0x4000004000117882 */ /* 0x000fe20000000000 */
[----:B------:R-:W-:Y:S01]  /*1b70*/  UMOV UR19, 0x40000040 ;  /* 0x4000004000137882 */ /* 0x000fe20000000000 */
[----:B------:R-:W-:Y:S01]  /*1b80*/  IMAD.MOV.U32 R21, RZ, RZ, RZ ;  /* 0x000000ffff157224 */ /* 0x000fe200078e00ff */
[----:B------:R-:W-:Y:S01]  /*1b90*/  UMOV UR16, UR6 ;  /* 0x0000000600107c82 */ /* 0x000fe20008000000 */
[----:B------:R-:W-:Y:S01]  /*1ba0*/  CS2R R58, SRZ ;  /* 0x00000000003a7805 */ /* 0x000fe2000001ff00 */
[----:B------:R-:W-:Y:S01]  /*1bb0*/  UMOV UR18, UR7 ;  /* 0x0000000700127c82 */ /* 0x000fe20008000000 */
[----:B------:R-:W-:Y:S01]  /*1bc0*/  CS2R R60, SRZ ;  /* 0x00000000003c7805 */ /* 0x000fe2000001ff00 */
[----:B------:R-:W-:Y:S01]  /*1bd0*/  QGMMA.64x64x32.F32.E5M2.E5M2 R24, gdesc[UR16], RZ, !UPT ;  /* 0x00e00000101879f3 */ /* 0x000fe2000c7038ff */
[----:B------:R-:W-:Y:S01]  /*1be0*/  UIADD3 UR16, UR6, 0x2, URZ ;  /* 0x0000000206107890 */ /* 0x000fe2000fffe03f */
[----:B------:R-:W-:Y:S01]  /*1bf0*/  CS2R R62, SRZ ;  /* 0x00000000003e7805 */ /* 0x000fe2000001ff00 */
[----:B------:R-:W-:Y:S01]  /*1c00*/  UIADD3 UR18, UR7, 0x2, URZ ;  /* 0x0000000207127890 */ /* 0x000fe2000fffe03f */
[----:B------:R-:W-:Y:S01]  /*1c10*/  CS2R R64, SRZ ;  /* 0x0000000000407805 */ /* 0x000fe2000001ff00 */
[----:B------:R-:W-:Y:S01]  /*1c20*/  UMOV UR17, 0x40000040 ;  /* 0x4000004000117882 */ /* 0x000fe20000000000 */
[----:B------:R-:W-:Y:S01]  /*1c30*/  UMOV UR19, 0x40000040 ;  /* 0x4000004000137882 */ /* 0x000fe20000000000 */
        /* <DEDUP_REMOVED lines=9> */
[----:B------:R-:W-:Y:S01]  /*1cd0*/  CS2R R84, SRZ ;  /* 0x0000000000547805 */ /* 0x000fe2000001ff00 */
[----:B------:R-:W-:Y:S01]  /*1ce0*/  IMAD.MOV.U32 R86, RZ, RZ, RZ ;  /* 0x000000ffff567224 */ /* 0x000fe200078e00ff */
[----:B------:R-:W-:Y:S01]  /*1cf0*/  QGMMA.64x64x32.F32.E5M2.E5M2 R24, gdesc[UR16], R24 ;  /* 0x00e00000101879f3 */ /* 0x000fe20008703818 */
[----:B------:R-:W-:Y:S02]  /*1d00*/  UIADD3 UR16, UR6, 0x4, URZ ;  /* 0x0000000406107890 */ /* 0x000fe4000fffe03f */
[----:B------:R-:W-:Y:S01]  /*1d10*/  UIADD3 UR18, UR7, 0x4, URZ ;  /* 0x0000000407127890 */ /* 0x000fe2000fffe03f */
[----:B------:R-:W-:Y:S01]  /*1d20*/  UMOV UR17, 0x40000040 ;  /* 0x4000004000117882 */ /* 0x000fe20000000000 */
[----:B------:R-:W-:-:S07]  /*1d30*/  UMOV UR19, 0x40000040 ;  /* 0x4000004000137882 */ /* 0x000fce0000000000 */
[----:B------:R-:W-:Y:S01]  /*1d40*/  QGMMA.64x64x32.F32.E5M2.E5M2 R24, gdesc[UR16], R24 ;  /* 0x00e00000101879f3 */ /* 0x000fe20008703818 */
[----:B------:R-:W-:Y:S02]  /*1d50*/  UIADD3 UR18, UR7, 0x6, URZ ;  /* 0x0000000607127890 */ /* 0x000fe4000fffe03f */
[----:B------:R-:W-:Y:S01]  /*1d60*/  UIADD3 UR16, UR6, 0x6, URZ ;  /* 0x0000000606107890 */ /* 0x000fe2000fffe03f */
[----:B------:R-:W-:Y:S01]  /*1d70*/  ULDC UR7, c[0x0][0x50c] ;  /* 0x0001430000077ab9 */ /* 0x000fe20000000800 */
[----:B------:R-:W-:Y:S01]  /*1d80*/  UMOV UR17, 0x40000040 ;  /* 0x4000004000117882 */ /* 0x000fe20000000000 */
[----:B------:R-:W-:Y:S01]  /*1d90*/  UISETP.NE.AND UP0, UPT, UR7, 0x4, UPT ;  /* 0x000000040700788c */ /* 0x000fe2000bf05270 */
[----:B------:R-:W-:Y:S01]  /*1da0*/  UMOV UR19, 0x40000040 ;  /* 0x4000004000137882 */ /* 0x000fe20000000000 */
[----:B------:R-:W-:Y:S02]  /*1db0*/  UMOV UR6, 0x4 ;  /* 0x0000000400067882 */ /* 0x000fe40000000000 */
[----:B------:R-:W-:-:S06]  /*1dc0*/  USEL UR7, URZ, 0x1, UP0 ;  /* 0x000000013f077887 */ /* 0x000fcc0008000000 */
[----:B------:R-:W-:Y:S01]  /*1dd0*/  ISETP.NE.AND P1, PT, RZ, UR7, PT ;  /* 0x00000007ff007c0c */ /* 0x000fe2000bf25270 */
[----:B------:R-:W-:-:S12]  /*1de0*/  QGMMA.64x64x32.F32.E5M2.E5M2 R24, gdesc[UR16], R24, gsb0 ;  /* 0x00e00000101879f3 */ /* 0x000fd80008003818 */
[----:B------:R-:W-:Y:S05]  /*1df0*/  @!P1 BRA `(.L_x_26) ;  /* 0x0000000000889947 */ /* 0x000fea0003800000 */
[----:B------:R-:W-:Y:S02]  /*1e00*/  WARPGROUP.DEPBAR.LE gsb0, 0x0 ;  /* 0x00008000000079c5 */ /* 0x000fe40000010000 */
[----:B------:R-:W-:-:S01]  /*1e10*/  FADD R85, RZ, R24 ;  /* 0x00000018ff557221 */ /* 0x000fc20000000000 */
[----:B------:R-:W-:Y:S01]  /*1e20*/  FADD R86, RZ, R25 ;  /* 0x00000019ff567221 */ /* 0x000fe20000000000 */
        /* <DEDUP_REMOVED lines=30> */
[----:B------:R-:W-:-:S06]  /*2010*/  UMOV UR6, URZ ;  /* 0x0000003f00067c82 */ /* 0x000fcc0008000000 */
.L_x_26:
[----:B------:R-:W-:-:S04]  /*2020*/  UIADD3 UR25, UR5, 0x1, URZ ;  /* 0x0000000105197890 */ /* 0x000fc8000fffe03f */
[----:B------:R-:W-:-:S04]  /*2030*/  UISETP.NE.AND UP0, UPT, UR25, 0xe, UPT ;  /* 0x0000000e1900788c */ /* 0x000fc8000bf05270 */
[----:B------:R-:W-:Y:S02]  /*2040*/  USEL UR8, URZ, 0x1, UP0 ;  /* 0x000000013f087887 */ /* 0x000fe40008000000 */
[----:B------:R-:W-:Y:S02]  /*2050*/  USEL UR25, UR25, URZ, UP0 ;  /* 0x0000003f19197287 */ /* 0x000fe40008000000 */
[----:B------:R-:W-:-:S06]  /*2060*/  ULOP3.LUT UR8, UR4, UR8, URZ, 0x3c, !UPT ;  /* 0x0000000804087292 */ /* 0x000fcc000f8e3c3f */
[----:B------:R-:W-:Y:S01]  /*2070*/  IMAD.U32 R22, RZ, RZ, UR8 ;  /* 0x00000008ff167e24 */ /* 0x000fe2000f8e00ff */
[----:B------:R-:W-:-:S06]  /*2080*/  UMOV UR8, 0x1 ;  /* 0x0000000100087882 */ /* 0x000fcc0000000000 */
.L_x_21:
[----:B------:R-:W-:-:S06]  /*2090*/  UISETP.GE.AND UP0, UPT, UR10, 0x1, UPT ;  /* 0x000000010a00788c */ /* 0x000fcc000bf06270 */
[----:B------:R-:W-:-:S13]  /*20a0*/  PLOP3.LUT P1, PT, PT, PT, UP0, 0x80, 0x0 ;  /* 0x000000000000781c */ /* 0x000fda0003f2f008 */
[----:B------:R-:W-:Y:S05]  /*20b0*/  @!P1 BRA `(.L_x_27) ;  /* 0x0000000400949947 */ /* 0x000fea0003800000 */
[----:B01----:R-:W-:Y:S01]  /*20c0*/  IMAD.U32 R14, RZ, RZ, UR10 ;  /* 0x0000000aff0e7e24 */ /* 0x003fe2000f8e00ff */
[----:B------:R-:W-:Y:S01]  /*20d0*/  ULDC UR26, c[0x0][0x50c] ;  /* 0x00014300001a7ab9 */ /* 0x000fe20000000800 */
[----:B------:R-:W-:-:S07]  /*20e0*/  IMAD.U32 R15, RZ, RZ, UR5 ;  /* 0x00000005ff0f7e24 */ /* 0x000fce000f8e00ff */
.L_x_35:
[----:B------:R-:W-:-:S13]  /*20f0*/  ISETP.NE.AND P2, PT, R87, 0x3, PT ;  /* 0x000000035700780c */ /* 0x000fda0003f45270 */
[----:B0-----:R-:W-:Y:S05]  /*2100*/  @!P2 BRA `(.L_x_28) ;  /* 0x000000000004a947 */ /* 0x001fea0003800000 */
[----:B------:R-:W-:Y:S01]  /*2110*/  BPT.TRAP 0x1 ;  /* 0x000000040000795c */ /* 0x000fe20000300000 */
.L_x_28:
[----:B------:R-:W-:Y:S01]  /*2120*/  ULEA UR16, UR25, UR9, 0x3 ;  /* 0x0000000919107291 */ /* 0x000fe2000f8e183f */
[----:B------:R-:W-:-:S08]  /*2130*/  SHF.L.U32 R18, R22, 0x1f, RZ ;  /* 0x0000001f16127819 */ /* 0x000fd000000006ff */
[----:B------:R0:W1:Y:S01]  /*2140*/  SYNCS.PHASECHK.TRANS64.TRYWAIT P1, [UR16], R18 ;  /* 0x00000012ff0075a7 */ /* 0x0000620008020150 */
[----:B------:R-:W-:Y:S05]  /*2150*/  @!P2 BRA `(.L_x_29) ;  /* 0x000000000004a947 */ /* 0x000fea0003800000 */
[----:B------:R-:W-:Y:S01]  /*2160*/  BPT.TRAP 0x1 ;  /* 0x000000040000795c */ /* 0x000fe20000300000 */
.L_x_29:
[----:B-1----:R-:W-:Y:S05]  /*2170*/  @P1 BRA `(.L_x_30) ;  /* 0x0000000000081947 */ /* 0x002fea0003800000 */
[----:B------:R-:W1:Y:S02]  /*2180*/  SYNCS.PHASECHK.TRANS64.TRYWAIT P1, [UR16], R18 ;  /* 0x00000012ff0075a7 */ /* 0x000e640008020150 */
[----:B-1----:R-:W-:Y:S05]  /*2190*/  @!P1 BRA `(.L_x_31) ;  /* 0x0000004c00ac9947 */ /* 0x002fea0003800000 */
.L_x_30:
[----:B------:R-:W-:Y:S01]  /*21a0*/  UISETP.NE.AND UP0, UPT, UR7, URZ, UPT ;  /* 0x0000003f0700728c */ /* 0x000fe2000bf05270 */
[----:B------:R-:W-:Y:S01]  /*21b0*/  WARPGROUP.ARRIVE ;  /* 0x00000000000079c5 */ /* 0x000fe20000000000 */
[----:B------:R-:W-:Y:S02]  /*21c0*/  ULEA UR7, UR25, UR14, 0x9 ;  /* 0x0000000e19077291 */ /* 0x000fe4000f8e483f */
[----:B------:R-:W-:Y:S01]  /*21d0*/  USEL UR8, UR8, URZ, !UP0 ;  /* 0x0000003f08087287 */ /* 0x000fe2000c000000 */
[----:B------:R-:W-:Y:S01]  /*21e0*/  UMOV UR17, 0x40000040 ;  /* 0x4000004000117882 */ /* 0x000fe20000000000 */
[----:B------:R-:W-:Y:S02]  /*21f0*/  UMOV UR19, 0x40000040 ;  /* 0x4000004000137882 */ /* 0x000fe40000000000 */
[----:B------:R-:W-:Y:S02]  /*2200*/  UISETP.NE.U32.AND UP0, UPT, UR8, URZ, UPT ;  /* 0x0000003f0800728c */ /* 0x000fe4000bf05070 */
[----:B------:R-:W-:Y:S01]  /*2210*/  ULEA UR8, UR25, UR15, 0x9 ;  /* 0x0000000f19087291 */ /* 0x000fe2000f8e483f */
[----:B------:R-:W-:Y:S01]  /*2220*/  UMOV UR16, UR7 ;  /* 0x0000000700107c82 */ /* 0x000fe20008000000 */
[----:B------:R-:W-:-:S05]  /*2230*/  UIADD3 UR6, UR6, 0x4, URZ ;  /* 0x0000000406067890 */ /* 0x000fca000fffe03f */
[----:B------:R-:W-:Y:S02]  /*2240*/  UMOV UR18, UR8 ;  /* 0x0000000800127c82 */ /* 0x000fe40008000000 */
[----:B------:R-:W-:Y:S01]  /*2250*/  QGMMA.64x64x32.F32.E5M2.E5M2 R24, gdesc[UR16], R24, UP0 ;  /* 0x00e00000101879f3 */ /* 0x000fe2000bf03818 */
[----:B------:R-:W-:Y:S02]  /*2260*/  UIADD3 UR16, UR7, 0x2, URZ ;  /* 0x0000000207107890 */ /* 0x000fe4000fffe03f */
[----:B------:R-:W-:Y:S01]  /*2270*/  UIADD3 UR18, UR8, 0x2, URZ ;  /* 0x0000000208127890 */ /* 0x000fe2000fffe03f */
[----:B------:R-:W-:Y:S01]  /*2280*/  UMOV UR17, 0x40000040 ;  /* 0x4000004000117882 */ /* 0x000fe20000000000 */
[----:B------:R-:W-:Y:S01]  /*2290*/  UMOV UR19, 0x40000040 ;  /* 0x4000004000137882 */ /* 0x000fe20000000000 */
[----:B------:R-:W-:-:S06]  /*22a0*/  UISETP.NE.AND UP0, UPT, UR6, UR26, UPT ;  /* 0x0000001a0600728c */ /* 0x000fcc000bf05270 */
        /* <DEDUP_REMOVED lines=8> */
[----:B------:R-:W-:Y:S01]  /*2330*/  UMOV UR17, 0x40000040 ;  /* 0x4000004000117882 */ /* 0x000fe20000000000 */
[----:B------:R-:W-:Y:S01]  /*2340*/  UMOV UR19, 0x40000040 ;  /* 0x4000004000137882 */ /* 0x000fe20000000000 */
[----:B------:R-:W-:-:S06]  /*2350*/  USEL UR7, URZ, 0x1, UP0 ;  /* 0x000000013f077887 */ /* 0x000fcc0008000000 */
[----:B------:R-:W-:Y:S01]  /*2360*/  ISETP.NE.AND P1, PT, RZ, UR7, PT ;  /* 0x00000007ff007c0c */ /* 0x000fe2000bf25270 */
[----:B------:R-:W-:Y:S03]  /*2370*/  QGMMA.64x64x32.F32.E5M2.E5M2 R24, gdesc[UR16], R24, gsb0 ;  /* 0x00e00000101879f3 */ /* 0x000fe60008003818 */
[----:B------:R-:W-:-:S09]  /*2380*/  WARPGROUP.DEPBAR.LE gsb0, 0x1 ;  /* 0x00008000000079c5 */ /* 0x000fd20000010100 */
[----:B------:R-:W-:Y:S05]  /*2390*/  @!P1 BRA `(.L_x_32) ;  /* 0x0000000000889947 */ /* 0x000fea0003800000 */
[----:B------:R-:W-:Y:S02]  /*23a0*/  WARPGROUP.DEPBAR.LE gsb0, 0x0 ;  /* 0x00008000000079c5 */ /* 0x000fe40000010000 */
[----:B------:R-:W-:-:S01]  /*23b0*/  FADD R85, R24, R85 ;  /* 0x0000005518557221 */ /* 0x000fc20000000000 */
[----:B------:R-:W-:Y:S01]  /*23c0*/  FADD R86, R25, R86 ;  /* 0x0000005619567221 */ /* 0x000fe20000000000 */
        /* <DEDUP_REMOVED lines=30> */
[----:B------:R-:W-:-:S06]  /*25b0*/  UMOV UR6, URZ ;  /* 0x0000003f00067c82 */ /* 0x000fcc0008000000 */
.L_x_32:
[----:B------:R-:W-:Y:S05]  /*25c0*/  @!P2 BRA `(.L_x_33) ;  /* 0x000000000004a947 */ /* 0x000fea0003800000 */
[----:B------:R-:W-:Y:S01]  /*25d0*/  BPT.TRAP 0x1 ;  /* 0x000000040000795c */ /* 0x000fe20000300000 */
.L_x_33:
[----:B01----:R-:W-:Y:S02]  /*25e0*/  @P0 LEA R18, R15, UR9, 0x3 ;  /* 0x000000090f120c11 */ /* 0x003fe4000f8e18ff */
[----:B------:R-:W-:-:S03]  /*25f0*/  ISETP.GT.U32.AND P1, PT, R7, 0x1, PT ;  /* 0x000000010700780c */ /* 0x000fc60003f24070 */
[----:B------:R-:W-:-:S05]  /*2600*/  @P0 VIADD R19, R18, 0x70 ;  /* 0x0000007012130836 */ /* 0x000fca0000000000 */
[----:B------:R-:W-:-:S04]  /*2610*/  @P0 PRMT R19, R12, 0x654, R19 ;  /* 0x000006540c130816 */ /* 0x000fc80000000013 */
[----:B------:R0:W-:Y:S01]  /*2620*/  @P0 SYNCS.ARRIVE.TRANS64.RED.A1T0 RZ, [R19+URZ], RZ ;  /* 0x000000ff13ff09a7 */ /* 0x0001e2000810043f */
[----:B------:R-:W-:Y:S05]  /*2630*/  @P1 BRA `(.L_x_34) ;  /* 0x0000000000041947 */ /* 0x000fea0003800000 */
[----:B------:R-:W-:Y:S01]  /*2640*/  BPT.TRAP 0x1 ;  /* 0x000000040000795c */ /* 0x000fe20000300000 */
.L_x_34:
[----:B------:R-:W-:Y:S01]  /*2650*/  UIADD3 UR25, UR25, 0x1, URZ ;  /* 0x0000000119197890 */ /* 0x000fe2000fffe03f */
[C---:B------:R-:W-:Y:S01]  /*2660*/  ISETP.GT.AND P2, PT, R14.reuse, 0x1, PT ;  /* 0x000000010e00780c */ /* 0x040fe20003f44270 */
[----:B------:R-:W-:Y:S02]  /*2670*/  VIADD R15, R15, 0x1 ;  /* 0x000000010f0f7836 */ /* 0x000fe40000000000 */
[----:B------:R-:W-:Y:S01]  /*2680*/  UISETP.NE.AND UP0, UPT, UR25, 0xe, UPT ;  /* 0x0000000e1900788c */ /* 0x000fe2000bf05270 */
[----:B------:R-:W-:Y:S02]  /*2690*/  VIADD R14, R14, 0xffffffff ;  /* 0xffffffff0e0e7836 */ /* 0x000fe40000000000 */
[C---:B------:R-:W-:Y:S01]  /*26a0*/  ISETP.NE.AND P1, PT, R15.reuse, 0xe, PT ;  /* 0x0000000e0f00780c */ /* 0x040fe20003f25270 */
[----:B------:R-:W-:Y:S02]  /*26b0*/  USEL UR8, URZ, 0x1, UP0 ;  /* 0x000000013f087887 */ /* 0x000fe40008000000 */
[----:B------:R-:W-:Y:S01]  /*26c0*/  USEL UR25, UR25, URZ, UP0 ;  /* 0x0000003f19197287 */ /* 0x000fe20008000000 */
[----:B------:R-:W-:-:S03]  /*26d0*/  SEL R15, R15, RZ, P1 ;  /* 0x000000ff0f0f7207 */ /* 0x000fc60000800000 */
[----:B------:R-:W-:Y:S01]  /*26e0*/  LOP3.LUT R22, R22, UR8, RZ, 0x3c, !PT ;  /* 0x0000000816167c12 */ /* 0x000fe2000f8e3cff */
[----:B------:R-:W-:Y:S01]  /*26f0*/  UMOV UR8, 0x1 ;  /* 0x0000000100087882 */ /* 0x000fe20000000000 */
[----:B------:R-:W-:Y:S06]  /*2700*/  @P2 BRA `(.L_x_35) ;  /* 0xfffffff800782947 */ /* 0x000fec000383ffff */
.L_x_27:
[----:B------:R-:W-:Y:S01]  /*2710*/  UISETP.NE.AND UP0, UPT, UR6, URZ, UPT ;  /* 0x0000003f0600728c */ /* 0x000fe2000bf05270 */
[----:B01----:R-:W0:Y:S01]  /*2720*/  LDC R14, c[0x0][0x28c] ;  /* 0x0000a300ff0e7b82 */ /* 0x003e220000000800 */
[----:B------:R-:W-:Y:S02]  /*2730*/  IMAD.U32 R15, RZ, RZ, UR24 ;  /* 0x00000018ff0f7e24 */ /* 0x000fe4000f8e00ff */
[----:B------:R-:W-:-:S06]  /*2740*/  USEL UR6, URZ, 0x1, !UP0 ;  /* 0x000000013f067887 */ /* 0x000fcc000c000000 */
[----:B------:R-:W-:-:S13]  /*2750*/  ISETP.NE.AND P1, PT, RZ, UR6, PT ;  /* 0x00000006ff007c0c */ /* 0x000fda000bf25270 */
[----:B------:R-:W-:Y:S05]  /*2760*/  @!P1 BRA `(.L_x_36) ;  /* 0x0000000000849947 */ /* 0x000fea0003800000 */
[----:B------:R-:W-:Y:S02]  /*2770*/  WARPGROUP.DEPBAR.LE gsb0, 0x0 ;  /* 0x00008000000079c5 */ /* 0x000fe40000010000 */
[----:B------:R-:W-:Y:S01]  /*2780*/  FADD R85, R24, R85 ;  /* 0x0000005518557221 */ /* 0x000fe20000000000 */
        /* <DEDUP_REMOVED lines=30> */
[----:B------:R-:W-:-:S07]  /*2970*/  FADD R56, R56, R55 ;  /* 0x0000003738387221 */ /* 0x000fce0000000000 */
.L_x_36:
[----:B0-----:R-:W-:Y:S01]  /*2980*/  ISETP.GE.AND P1, PT, R14, 0x1, PT ;  /* 0x000000010e00780c */ /* 0x001fe20003f26270 */
[----:B------:R0:W-:Y:S01]  /*2990*/  SYNCS.ARRIVE.TRANS64.A1T0 RZ, [R15+UR23], RZ ;  /* 0x000000ff0fff79a7 */ /* 0x0001e20008100017 */
[----:B------:R-:W-:-:S11]  /*29a0*/  WARPGROUP.DEPBAR.LE gsb0, 0x0 ;  /* 0x00008000000079c5 */ /* 0x000fd60000010000 */
[----:B------:R-:W-:Y:S05]  /*29b0*/  @!P1 BRA `(.L_x_37) ;  /* 0x00000000004c9947 */ /* 0x000fea0003800000 */
[----:B------:R-:W-:-:S13]  /*29c0*/  ISETP.NE.AND P1, PT, R87, 0x3, PT ;  /* 0x000000035700780c */ /* 0x000fda0003f25270 */
[----:B------:R-:W-:Y:S05]  /*29d0*/  @!P1 BRA `(.L_x_38) ;  /* 0x0000000000049947 */ /* 0x000fea0003800000 */
[----:B------:R-:W-:Y:S01]  /*29e0*/  BPT.TRAP 0x1 ;  /* 0x000000040000795c */ /* 0x000fe20000300000 */
.L_x_38:
[----:B------:R-:W-:Y:S01]  /*29f0*/  BSSY B0, `(.L_x_39) ;  /* 0x000000d000007945 */ /* 0x000fe20003800000 */
[----:B------:R-:W-:-:S03]  /*2a00*/  ISETP.GT.U32.AND P1, PT, R7, 0x1, PT ;  /* 0x000000010700780c */ /* 0x000fc60003f24070 */
[----:B------:R-:W-:Y:S10]  /*2a10*/  @!P0 BRA `(.L_x_40) ;  /* 0x0000000000288947 */ /* 0x000ff40003800000 */
[----:B------:R-:W-:-:S04]  /*2a20*/  UIADD3 UR8, UR10, UR5, URZ ;  /* 0x000000050a087290 */ /* 0x000fc8000fffe03f */
[----:B------:R-:W-:-:S04]  /*2a30*/  USHF.R.U32.HI UR6, URZ, 0x1, UR8 ;  /* 0x000000013f067899 */ /* 0x000fc80008011608 */
[----:B------:R-:W-:-:S04]  /*2a40*/  UIMAD.WIDE.U32 UR6, UR6, -0x6db6db6d, URZ ;  /* 0x92492493060678a5 */ /* 0x000fc8000f8e003f */
[----:B------:R-:W-:-:S04]  /*2a50*/  USHF.R.U32.HI UR6, URZ, 0x2, UR7 ;  /* 0x000000023f067899 */ /* 0x000fc80008011607 */
[----:B------:R-:W-:-:S04]  /*2a60*/  UIMAD UR8, UR6, -0xe, UR8 ;  /* 0xfffffff2060878a4 */ /* 0x000fc8000f8e0208 */
[----:B------:R-:W-:-:S04]  /*2a70*/  ULEA UR8, UR8, UR9, 0x3 ;  /* 0x0000000908087291 */ /* 0x000fc8000f8e183f */
[----:B------:R-:W-:-:S06]  /*2a80*/  UIADD3 UR8, UR8, 0x70, URZ ;  /* 0x0000007008087890 */ /* 0x000fcc000fffe03f */
[----:B0-----:R-:W-:-:S05]  /*2a90*/  IMAD.U32 R15, RZ, RZ, UR8 ;  /* 0x00000008ff0f7e24 */ /* 0x001fca000f8e00ff */
[----:B------:R-:W-:-:S04]  /*2aa0*/  PRMT R14, R12, 0x654, R15 ;  /* 0x000006540c0e7816 */ /* 0x000fc8000000000f */
[----:B------:R1:W-:Y:S03]  /*2ab0*/  SYNCS.ARRIVE.TRANS64.RED.A1T0 RZ, [R14+URZ], RZ ;  /* 0x000000ff0eff79a7 */ /* 0x0003e6000810043f */
.L_x_40:
[----:B------:R-:W-:Y:S05]  /*2ac0*/  BSYNC B0 ;  /* 0x0000000000007941 */ /* 0x000fea0003800000 */
.L_x_39:
[----:B------:R-:W-:Y:S05]  /*2ad0*/  @P1 BRA `(.L_x_37) ;  /* 0x0000000000041947 */ /* 0x000fea0003800000 */
[----:B------:R-:W-:Y:S01]  /*2ae0*/  BPT.TRAP 0x1 ;  /* 0x000000040000795c */ /* 0x000fe20000300000 */
.L_x_37:
[----:B-1----:R-:W-:Y:S01]  /*2af0*/  SHF.L.U32 R14, R88, 0x1f, RZ ;  /* 0x0000001f580e7819 */ /* 0x002fe200000006ff */
[----:B------:R-:W-:Y:S01]  /*2b00*/  UIADD3 UR5, UR22, UR5, URZ ;  /* 0x0000000516057290 */ /* 0x000fe2000fffe03f */
[----:B------:R-:W1:Y:S01]  /*2b10*/  LDC R24, c[0x0][0x288] ;  /* 0x0000a200ff187b82 */ /* 0x000e620000000800 */
[----:B------:R-:W-:Y:S01]  /*2b20*/  UISETP.GE.U32.AND UP1, UPT, UR22, 0xe, UPT ;  /* 0x0000000e1600788c */ /* 0x000fe2000bf26070 */
[----:B------:R-:W-:Y:S01]  /*2b30*/  IMAD.SHL.U32 R22, R17, 0x2, RZ ;  /* 0x0000000211167824 */ /* 0x000fe200078e00ff */
[----:B------:R-:W-:Y:S02]  /*2b40*/  UISETP.GT.U32.AND UP0, UPT, UR5, 0xd, UPT ;  /* 0x0000000d0500788c */ /* 0x000fe4000bf04070 */
[----:B------:R-:W-:Y:S02]  /*2b50*/  USHF.R.U32.HI UR6, URZ, 0x1, UR5 ;  /* 0x000000013f067899 */ /* 0x000fe40008011605 */
[----:B------:R-:W-:Y:S01]  /*2b60*/  UISETP.LT.U32.AND UP0, UPT, UR22, 0xe, UP0 ;  /* 0x0000000e1600788c */ /* 0x000fe20008701070 */
[----:B------:R-:W3:Y:S01]  /*2b70*/  SYNCS.PHASECHK.TRANS64.TRYWAIT P1, [UR11+0x8], R14 ;  /* 0x0000080eff0075a7 */ /* 0x000ee2000802014b */
[----:B------:R-:W-:Y:S01]  /*2b80*/  UIMAD.WIDE.U32 UR6, UR6, -0x6db6db6d, URZ ;  /* 0x92492493060678a5 */ /* 0x000fe2000f8e003f */
[----:B------:R-:W-:Y:S01]  /*2b90*/  SHF.R.S32.HI R23, RZ, 0x1f, R22 ;  /* 0x0000001fff177819 */ /* 0x000fe20000011416 */
[----:B------:R-:W-:-:S02]  /*2ba0*/  USEL UR8, URZ, 0x1, !UP0 ;  /* 0x000000013f087887 */ /* 0x000fc4000c000000 */
[----:B------:R-:W-:Y:S02]  /*2bb0*/  USHF.R.U32.HI UR6, URZ, 0x2, UR7 ;  /* 0x000000023f067899 */ /* 0x000fe40008011607 */
[----:B------:R-:W-:Y:S02]  /*2bc0*/  ULOP3.LUT UR4, UR4, UR8, URZ, 0x3c, !UPT ;  /* 0x0000000804047292 */ /* 0x000fe4000f8e3c3f */
[----:B------:R-:W-:Y:S02]  /*2bd0*/  UIMAD UR5, UR6, -0xe, UR5 ;  /* 0xfffffff2060578a4 */ /* 0x000fe4000f8e0205 */
[----:B------:R-:W-:Y:S01]  /*2be0*/  @UP1 ULOP3.LUT UR4, UR4, 0x1, UR6, 0x78, !UPT ;  /* 0x0000000104041892 */ /* 0x000fe2000f8e7806 */
[----:B-1-3--:R-:W-:Y:S11]  /*2bf0*/  @!P1 BRA `(.L_x_41) ;  /* 0x00000044002c9947 */ /* 0x00aff60003800000 */
.L_x_145:
[----:B------:R-:W-:Y:S01]  /*2c00*/  IMAD.SHL.U32 R25, R6, 0x40, RZ ;  /* 0x0000004006197824 */ /* 0x000fe200078e00ff */
[----:B------:R-:W-:Y:S01]  /*2c10*/  ULDC UR8, c[0x0][0x284] ;  /* 0x0000a10000087ab9 */ /* 0x000fe20000000800 */
[----:B------:R-:W-:Y:S01]  /*2c20*/  IMAD.SHL.U32 R31, R4, 0x40, RZ ;  /* 0x00000040041f7824 */ /* 0x000fe200078e00ff */
[----:B------:R-:W-:Y:S01]  /*2c30*/  SHF.R.S32.HI R32, RZ, 0x1f, R5 ;  /* 0x0000001fff207819 */ /* 0x000fe20000011405 */
[----:B------:R-:W-:Y:S01]  /*2c40*/  ULDC.64 UR6, c[0x0][0x5d0] ;  /* 0x0001740000067ab9 */ /* 0x000fe20000000a00 */
[----:B------:R-:W-:Y:S01]  /*2c50*/  ISETP.GE.AND P1, PT, R25, UR8, PT ;  /* 0x0000000819007c0c */ /* 0x000fe2000bf26270 */
[----:B0-----:R-:W-:Y:S01]  /*2c60*/  IMAD.WIDE.U32 R14, R5, UR6, R22 ;  /* 0x00000006050e7c25 */ /* 0x001fe2000f8e0016 */
[----:B------:R-:W-:Y:S02]  /*2c70*/  SHF.R.S32.HI R30, RZ, 0x1f, R31 ;  /* 0x0000001fff1e7819 */ /* 0x000fe4000001141f */
[C---:B------:R-:W-:Y:S01]  /*2c80*/  ISETP.GE.OR P1, PT, R31.reuse, R24, P1 ;  /* 0x000000181f00720c */ /* 0x040fe20000f26670 */
[----:B------:R-:W-:Y:S01]  /*2c90*/  IMAD R4, R32, UR6, RZ ;  /* 0x0000000620047c24 */ /* 0x000fe2000f8e02ff */
[----:B------:R-:W-:-:S03]  /*2ca0*/  IADD3 R14, P2, R31, R14, RZ ;  /* 0x0000000e1f0e7210 */ /* 0x000fc60007f5e0ff */
[----:B------:R-:W-:-:S05]  /*2cb0*/  IMAD R19, R5, UR7, R4 ;  /* 0x0000000705137c24 */ /* 0x000fca000f8e0204 */
[----:B------:R-:W-:-:S03]  /*2cc0*/  IADD3.X R15, R30, R15, R19, P2, !PT ;  /* 0x0000000f1e0f7210 */ /* 0x000fc600017fe413 */
[----:B------:R-:W-:Y:S05]  /*2cd0*/  @P1 BRA `(.L_x_42) ;  /* 0x0000002400a81947 */ /* 0x000fea0003800000 */
[----:B------:R-:W0:Y:S01]  /*2ce0*/  LDC.64 R28, c[0x0][0x5c8] ;  /* 0x00017200ff1c7b82 */ /* 0x000e220000000a00 */
[----:B------:R-:W-:Y:S01]  /*2cf0*/  IMAD.WIDE R26, R6, 0x40, R10 ;  /* 0x00000040061a7825 */ /* 0x000fe200078e020a */
[----:B------:R-:W-:Y:S01]  /*2d00*/  ULDC.64 UR6, c[0x0][0x5c0] ;  /* 0x0001700000067ab9 */ /* 0x000fe20000000a00 */
[----:B------:R-:W-:Y:S02]  /*2d10*/  BSSY B0, `(.L_x_42) ;  /* 0x0000266000007945 */ /* 0x000fe40003800000 */
[----:B------:R-:W-:Y:S02]  /*2d20*/  IMAD R24, R17, -0x2, R24 ;  /* 0xfffffffe11187824 */ /* 0x000fe400078e0218 */
[----:B------:R-:W-:Y:S02]  /*2d30*/  IMAD.IADD R6, R20, 0x1, -R25 ;  /* 0x0000000114067824 */ /* 0x000fe400078e0a19 */
[----:B------:R-:W-:Y:S02]  /*2d40*/  IMAD.IADD R24, R24, 0x1, -R31 ;  /* 0x0000000118187824 */ /* 0x000fe400078e0a1f */
[----:B0-----:R-:W-:-:S02]  /*2d50*/  IMAD R4, R27, R28, RZ ;  /* 0x0000001c1b047224 */ /* 0x001fc400078e02ff */
[----:B------:R-:W-:-:S04]  /*2d60*/  IMAD.WIDE.U32 R14, R26, R28, R14 ;  /* 0x0000001c1a0e7225 */ /* 0x000fc800078e000e */
[----:B------:R-:W-:Y:S01]  /*2d70*/  IMAD R19, R26, R29, R4 ;  /* 0x0000001d1a137224 */ /* 0x000fe200078e0204 */
[----:B------:R-:W-:Y:S02]  /*2d80*/  LEA R4, P1, R28, R14, 0x3 ;  /* 0x0000000e1c047211 */ /* 0x000fe400078218ff */
[----:B------:R-:W-:Y:S01]  /*2d90*/  IADD3 R18, P2, R14, UR6, RZ ;  /* 0x000000060e127c10 */ /* 0x000fe2000ff5e0ff */
[----:B------:R-:W-:Y:S01]  /*2da0*/  IMAD.IADD R19, R15, 0x1, R19 ;  /* 0x000000010f137824 */ /* 0x000fe200078e0213 */
[----:B------:R-:W-:-:S04]  /*2db0*/  IADD3 R14, P3, R4, UR6, RZ ;  /* 0x00000006040e7c10 */ /* 0x000fc8000ff7e0ff */
[----:B------:R-:W-:Y:S02]  /*2dc0*/  LEA.HI.X R4, R28, R19, R29, 0x3, P1 ;  /* 0x000000131c047211 */ /* 0x000fe400008f1c1d */
[----:B----45:R-:W-:Y:S02]  /*2dd0*/  FSETP.NEU.AND P1, PT, R16, RZ, PT ;  /* 0x000000ff1000720b */ /* 0x030fe40003f2d000 */
[----:B------:R-:W-:Y:S02]  /*2de0*/  IADD3.X R19, R19, UR7, RZ, P2, !PT ;  /* 0x0000000713137c10 */ /* 0x000fe400097fe4ff */
[----:B------:R-:W-:-:S09]  /*2df0*/  IADD3.X R15, R4, UR7, RZ, P3, !PT ;  /* 0x00000007040f7c10 */ /* 0x000fd20009ffe4ff */
[----:B------:R-:W-:Y:S05]  /*2e00*/  @!P1 BRA `(.L_x_43) ;  /* 0x0000001c00189947 */ /* 0x000fea0003800000 */
[----:B------:R-:W-:Y:S01]  /*2e10*/  ULDC.64 UR6, c[0x0][0x5b8] ;  /* 0x00016e0000067ab9 */ /* 0x000fe20000000a00 */
[----:B------:R-:W-:Y:S01]  /*2e20*/  ISETP.GE.AND P2, PT, R24, 0x1, PT ;  /* 0x000000011800780c */ /* 0x000fe20003f46270 */
[----:B------:R-:W-:Y:S01]  /*2e30*/  IMAD.WIDE.U32 R22, R5, UR6, R22 ;  /* 0x0000000605167c25 */ /* 0x000fe2000f8e0016 */
[----:B------:R-:W-:Y:S01]  /*2e40*/  ULDC.64 UR16, c[0x0][0x5a8] ;  /* 0x00016a0000107ab9 */ /* 0x000fe20000000a00 */
[----:B------:R-:W-:Y:S01]  /*2e50*/  BSSY B1, `(.L_x_44) ;  /* 0x000000f000017945 */ /* 0x000fe20003800000 */
[----:B------:R-:W-:Y:S01]  /*2e60*/  ISETP.LT.OR P5, PT, R6, 0x1, !P2 ;  /* 0x000000010600780c */ /* 0x000fe200057a1670 */
[----:B------:R-:W-:Y:S01]  /*2e70*/  IMAD R4, R32, UR6, RZ ;  /* 0x0000000620047c24 */ /* 0x000fe2000f8e02ff */
[----:B------:R-:W-:-:S03]  /*2e80*/  IADD3 R22, P1, R31, R22, RZ ;  /* 0x000000161f167210 */ /* 0x000fc60007f3e0ff */
[----:B------:R-:W-:Y:S01]  /*2e90*/  IMAD R5, R5, UR7, R4 ;  /* 0x0000000705057c24 */ /* 0x000fe2000f8e0204 */
[----:B------:R-:W-:Y:S02]  /*2ea0*/  ULDC.64 UR6, c[0x0][0x5b0] ;  /* 0x00016c0000067ab9 */ /* 0x000fe40000000a00 */
[----:B------:R-:W-:Y:S02]  /*2eb0*/  IMAD R25, R27, UR6, RZ ;  /* 0x000000061b197c24 */ /* 0x000fe4000f8e02ff */
[----:B------:R-:W-:Y:S02]  /*2ec0*/  IADD3.X R23, R30, R23, R5, P1, !PT ;  /* 0x000000171e177210 */ /* 0x000fe40000ffe405 */
[C---:B------:R-:W-:Y:S02]  /*2ed0*/  IMAD R25, R26.reuse, UR7, R25 ;  /* 0x000000071a197c24 */ /* 0x040fe4000f8e0219 */
[----:B------:R-:W-:-:S03]  /*2ee0*/  IMAD.WIDE.U32 R4, R26, UR6, R22 ;  /* 0x000000061a047c25 */ /* 0x000fc6000f8e0016 */
[----:B------:R-:W-:-:S04]  /*2ef0*/  IADD3 R4, P1, R4, UR16, RZ ;  /* 0x0000001004047c10 */ /* 0x000fc8000ff3e0ff */
[--C-:B------:R-:W-:Y:S02]  /*2f00*/  IADD3.X R5, R5, UR17, R25.reuse, P1, !PT ;  /* 0x0000001105057c10 */ /* 0x100fe40008ffe419 */
[----:B------:R-:W-:Y:S01]  /*2f10*/  PRMT R25, RZ, 0x7610, R25 ;  /* 0x00007610ff197816 */ /* 0x000fe20000000019 */
[----:B------:R-:W-:Y:S06]  /*2f20*/  @P5 BRA `(.L_x_45) ;  /* 0x0000000000045947 */ /* 0x000fec0003800000 */
[----:B------:R0:W5:Y:S02]  /*2f30*/  LDG.E.U8 R25, desc[UR20][R4.64] ;  /* 0x0000001404197981 */ /* 0x000164000c1e1100 */
.L_x_45:
[----:B------:R-:W-:Y:S05]  /*2f40*/  BSYNC B1 ;  /* 0x0000000000017941 */ /* 0x000fea0003800000 */
.L_x_44:
[----:B-----5:R-:W-:Y:S01]  /*2f50*/  LOP3.LUT R25, R25, 0xff, RZ, 0xc0, !PT ;  /* 0x000000ff19197812 */ /* 0x020fe200078ec0ff */
[----:B------:R-:W-:Y:S01]  /*2f60*/  BSSY B1, `(.L_x_46) ;  /* 0x000000c000017945 */ /* 0x000fe20003800000 */
[----:B------:R-:W-:Y:S02]  /*2f70*/  ISETP.GE.AND P1, PT, R24, 0x2, PT ;  /* 0x000000021800780c */ /* 0x000fe40003f26270 */
[----:B------:R-:W-:Y:S02]  /*2f80*/  F2FP.F16.E5M2.UNPACK_B R25, R25 ;  /* 0x00000019ff19723e */ /* 0x000fe400020004ff */
[----:B------:R-:W-:-:S03]  /*2f90*/  ISETP.LT.OR P3, PT, R6, 0x1, !P1 ;  /* 0x000000010600780c */ /* 0x000fc60004f61670 */
[----:B------:R-:W-:-:S05]  /*2fa0*/  HADD2.F32 R25, -RZ, R25.H0_H0 ;  /* 0x20000019ff197230 */ /* 0x000fca0000004100 */
[----:B------:R-:W-:Y:S01]  /*2fb0*/  FMUL R28, R25, R16 ;  /* 0x00000010191c7220 */ /* 0x000fe20000400000 */
[----:B------:R-:W-:-:S03]  /*2fc0*/  PRMT R25, RZ, 0x7610, R25 ;  /* 0x00007610ff197816 */ /* 0x000fc60000000019 */
[----:B--2---:R-:W-:-:S05]  /*2fd0*/  FFMA R28, R85, R13, R28 ;  /* 0x0000000d551c7223 */ /* 0x004fca000000001c */
[----:B------:R-:W-:-:S05]  /*2fe0*/  F2FP.SATFINITE.E5M2.F32.PACK_AB_MERGE_C R29, RZ, R28, RZ ;  /* 0x0000001cff1d723e */ /* 0x000fca00048060ff */
[----:B------:R1:W-:Y:S01]  /*2ff0*/  @!P5 STG.E.U8 desc[UR20][R18.64], R29 ;  /* 0x0000001d1200d986 */ /* 0x0003e2000c101114 */
[----:B------:R-:W-:Y:S05]  /*3000*/  @P3 BRA `(.L_x_47) ;  /* 0x0000000000043947 */ /* 0x000fea0003800000 */
[----:B------:R2:W5:Y:S02]  /*3010*/  LDG.E.U8 R25, desc[UR20][R4.64+0x1] ;  /* 0x0000011404197981 */ /* 0x000564000c1e1100 */
.L_x_47:
[----:B------:R-:W-:Y:S05]  /*3020*/  BSYNC B1 ;  /* 0x0000000000017941 */ /* 0x000fea0003800000 */
.L_x_46:
[----:B-----5:R-:W-:Y:S01]  /*3030*/  LOP3.LUT R25, R25, 0xff, RZ, 0xc0, !PT ;  /* 0x000000ff19197812 */ /* 0x020fe200078ec0ff */
[----:B------:R-:W-:Y:S01]  /*3040*/  BSSY B1, `(.L_x_48) ;  /* 0x0000012000017945 */ /* 0x000fe20003800000 */
[----:B-1----:R-:W-:Y:S02]  /*3050*/  IADD3 R29, P5, R26, 0x8, RZ ;  /* 0x000000081a1d7810 */ /* 0x002fe40007fbe0ff */
[----:B------:R-:W-:Y:S02]  /*3060*/  F2FP.F16.E5M2.UNPACK_B R25, R25 ;  /* 0x00000019ff19723e */ /* 0x000fe400020004ff */
[----:B------:R-:W-:Y:S01]  /*3070*/  ISETP.LT.OR P2, PT, R6, 0x9, !P2 ;  /* 0x000000090600780c */ /* 0x000fe20005741670 */
[----:B------:R-:W-:Y:S02]  /*3080*/  IMAD.X R26, RZ, RZ, R27, P5 ;  /* 0x000000ffff1a7224 */ /* 0x000fe400028e061b */
[----:B------:R-:W-:Y:S02]  /*3090*/  HADD2.F32 R25, -RZ, R25.H0_H0 ;  /* 0x20000019ff197230 */ /* 0x000fe40000004100 */
[----:B------:R-:W-:-:S02]  /*30a0*/  IMAD R26, R26, UR6, RZ ;  /* 0x000000061a1a7c24 */ /* 0x000fc4000f8e02ff */
[----:B------:R-:W-:-:S04]  /*30b0*/  IMAD.WIDE.U32 R22, R29, UR6, R22 ;  /* 0x000000061d167c25 */ /* 0x000fc8000f8e0016 */
[----:B------:R-:W-:Y:S01]  /*30c0*/  FMUL R25, R25, R16 ;  /* 0x0000001019197220 */ /* 0x000fe20000400000 */
[----:B------:R-:W-:-:S03]  /*30d0*/  IMAD R29, R29, UR7, R26 ;  /* 0x000000071d1d7c24 */ /* 0x000fc6000f8e021a */
[----:B------:R-:W-:Y:S01]  /*30e0*/  FFMA R25, R86, R13, R25 ;  /* 0x0000000d56197223 */ /* 0x000fe20000000019 */
[----:B------:R-:W-:-:S04]  /*30f0*/  IADD3 R22, P5, R22, UR16, RZ ;  /* 0x0000001016167c10 */ /* 0x000fc8000ffbe0ff */
[----:B------:R-:W-:Y:S02]  /*3100*/  F2FP.SATFINITE.E5M2.F32.PACK_AB_MERGE_C R27, RZ, R25, RZ ;  /* 0x00000019ff1b723e */ /* 0x000fe400048060ff */
[----:B------:R-:W-:Y:S02]  /*3110*/  IADD3.X R23, R23, UR17, R29, P5, !PT ;  /* 0x0000001117177c10 */ /* 0x000fe4000affe41d */
[----:B------:R-:W-:Y:S01]  /*3120*/  PRMT R25, RZ, 0x7610, R25 ;  /* 0x00007610ff197816 */ /* 0x000fe20000000019 */
[----:B------:R1:W-:Y:S01]  /*3130*/  @!P3 STG.E.U8 desc[UR20][R18.64+0x1], R27 ;  /* 0x0000011b1200b986 */ /* 0x0003e2000c101114 */
[----:B------:R-:W-:Y:S05]  /*3140*/  @P2 BRA `(.L_x_49) ;  /* 0x0000000000042947 */ /* 0x000fea0003800000 */
[----:B------:R3:W5:Y:S02]  /*3150*/  LDG.E.U8 R25, desc[UR20][R22.64] ;  /* 0x0000001416197981 */ /* 0x000764000c1e1100 */
.L_x_49:
[----:B------:R-:W-:Y:S05]  /*3160*/  BSYNC B1 ;  /* 0x0000000000017941 */ /* 0x000fea0003800000 */
.L_x_48:
[----:B-----5:R-:W-:Y:S01]  /*3170*/  LOP3.LUT R25, R25, 0xff, RZ, 0xc0, !PT ;  /* 0x000000ff19197812 */ /* 0x020fe200078ec0ff */
[----:B------:R-:W-:Y:S01]  /*3180*/  BSSY B1, `(.L_x_50) ;  /* 0x000000b000017945 */ /* 0x000fe20003800000 */
[----:B------:R-:W-:Y:S02]  /*3190*/  ISETP.LT.OR P1, PT, R6, 0x9, !P1 ;  /* 0x000000090600780c */ /* 0x000fe40004f21670 */
[----:B------:R-:W-:-:S05]  /*31a0*/  F2FP.F16.E5M2.UNPACK_B R25, R25 ;  /* 0x00000019ff19723e */ /* 0x000fca00020004ff */
[----:B------:R-:W-:-:S05]  /*31b0*/  HADD2.F32 R25, -RZ, R25.H0_H0 ;  /* 0x20000019ff197230 */ /* 0x000fca0000004100 */
[----:B------:R-:W-:Y:S01]  /*31c0*/  FMUL R26, R25, R16 ;  /* 0x00000010191a7220 */ /* 0x000fe20000400000 */
[----:B------:R-:W-:-:S03]  /*31d0*/  PRMT R25, RZ, 0x7610, R25 ;  /* 0x00007610ff197816 */ /* 0x000fc60000000019 */
[----:B------:R-:W-:-:S05]  /*31e0*/  FFMA R26, R83, R13, R26 ;  /* 0x0000000d531a7223 */ /* 0x000fca000000001a */
[----:B-1----:R-:W-:-:S05]  /*31f0*/  F2FP.SATFINITE.E5M2.F32.PACK_AB_MERGE_C R27, RZ, R26, RZ ;  /* 0x0000001aff1b723e */ /* 0x002fca00048060ff */
[----:B------:R1:W-:Y:S01]  /*3200*/  @!P2 STG.E.U8 desc[UR20][R14.64], R27 ;  /* 0x0000001b0e00a986 */ /* 0x0003e2000c101114 */
[----:B------:R-:W-:Y:S05]  /*3210*/  @P1 BRA `(.L_x_51) ;  /* 0x0000000000041947 */ /* 0x000fea0003800000 */
[----:B------:R4:W5:Y:S02]  /*3220*/  LDG.E.U8 R25, desc[UR20][R22.64+0x1] ;  /* 0x0000011416197981 */ /* 0x000964000c1e1100 */
.L_x_51:
[----:B------:R-:W-:Y:S05]  /*3230*/  BSYNC B1 ;  /* 0x0000000000017941 */ /* 0x000fea0003800000 */
.L_x_50:
[----:B-----5:R-:W-:Y:S01]  /*3240*/  LOP3.LUT R25, R25, 0xff, RZ, 0xc0, !PT ;  /* 0x000000ff19197812 */ /* 0x020fe200078ec0ff */
[----:B------:R-:W-:Y:S01]  /*3250*/  BSSY B1, `(.L_x_52) ;  /* 0x000000c000017945 */ /* 0x000fe20003800000 */
[----:B------:R-:W-:Y:S02]  /*3260*/  ISETP.GE.AND P2, PT, R24, 0x9, PT ;  /* 0x000000091800780c */ /* 0x000fe40003f46270 */
[----:B------:R-:W-:Y:S02]  /*3270*/  F2FP.F16.E5M2.UNPACK_B R25, R25 ;  /* 0x00000019ff19723e */ /* 0x000fe400020004ff */
[----:B------:R-:W-:-:S03]  /*3280*/  ISETP.LT.OR P3, PT, R6, 0x1, !P2 ;  /* 0x000000010600780c */ /* 0x000fc60005761670 */
[----:B------:R-:W-:-:S05]  /*3290*/  HADD2.F32 R25, -RZ, R25.H0_H0 ;  /* 0x20000019ff197230 */ /* 0x000fca0000004100 */
[----:B------:R-:W-:-:S04]  /*32a0*/  FMUL R25, R25, R16 ;  /* 0x0000001019197220 */ /* 0x000fc80000400000 */
[----:B------:R-:W-:-:S05]  /*32b0*/  FFMA R25, R84, R13, R25 ;  /* 0x0000000d54197223 */ /* 0x000fca0000000019 */
[----:B-1----:R-:W-:Y:S02]  /*32c0*/  F2FP.SATFINITE.E5M2.F32.PACK_AB_MERGE_C R27, RZ, R25, RZ ;  /* 0x00000019ff1b723e */ /* 0x002fe400048060ff */
[----:B------:R-:W-:-:S03]  /*32d0*/  PRMT R25, RZ, 0x7610, R25 ;  /* 0x00007610ff197816 */ /* 0x000fc60000000019 */
[----:B------:R1:W-:Y:S01]  /*32e0*/  @!P1 STG.E.U8 desc[UR20][R14.64+0x1], R27 ;  /* 0x0000011b0e009986 */ /* 0x0003e2000c101114 */
[----:B------:R-:W-:Y:S05]  /*32f0*/  @P3 BRA `(.L_x_53) ;  /* 0x0000000000043947 */ /* 0x000fea0003800000 */
[----:B------:R0:W5:Y:S02]  /*3300*/  LDG.E.U8 R25, desc[UR20][R4.64+0x8] ;  /* 0x0000081404197981 */ /* 0x000164000c1e1100 */
.L_x_53:
[----:B------:R-:W-:Y:S05]  /*3310*/  BSYNC B1 ;  /* 0x0000000000017941 */ /* 0x000fea0003800000 */
.L_x_52:
        /* <DEDUP_REMOVED lines=13> */
.L_x_55:
[----:B------:R-:W-:Y:S05]  /*33f0*/  BSYNC B1 ;  /* 0x0000000000017941 */ /* 0x000fea0003800000 */
.L_x_54:
[----:B-----5:R-:W-:Y:S01]  /*3400*/  LOP3.LUT R25, R25, 0xff, RZ, 0xc0, !PT ;  /* 0x000000ff19197812 */ /* 0x020fe200078ec0ff */
[----:B------:R-:W-:Y:S01]  /*3410*/  BSSY B1, `(.L_x_56) ;  /* 0x000000b000017945 */ /* 0x000fe20003800000 */
[----:B------:R-:W-:Y:S02]  /*3420*/  ISETP.LT.OR P2, PT, R6, 0x9, !P2 ;  /* 0x000000090600780c */ /* 0x000fe40005741670 */
[----:B------:R-:W-:-:S05]  /*3430*/  F2FP.F16.E5M2.UNPACK_B R25, R25 ;  /* 0x00000019ff19723e */ /* 0x000fca00020004ff */
        /* <DEDUP_REMOVED lines=8> */
.L_x_57:
[----:B------:R-:W-:Y:S05]  /*34c0*/  BSYNC B1 ;  /* 0x0000000000017941 */ /* 0x000fea0003800000 */
.L_x_56:
        /* <DEDUP_REMOVED lines=12> */
.L_x_59:
[----:B------:R-:W-:Y:S05]  /*3590*/  BSYNC B1 ;  /* 0x0000000000017941 */ /* 0x000fea0003800000 */
.L_x_58:
        /* <DEDUP_REMOVED lines=13> */
.L_x_61:
[----:B------:R-:W-:Y:S05]  /*3670*/  BSYNC B1 ;  /* 0x0000000000017941 */ /* 0x000fea0003800000 */
.L_x_60:
        /* <DEDUP_REMOVED lines=13> */
.L_x_63:
[----:B------:R-:W-:Y:S05]  /*3750*/  BSYNC B1 ;  /* 0x0000000000017941 */ /* 0x000fea0003800000 */
.L_x_62:
        /* <DEDUP_REMOVED lines=12> */
.L_x_65:
[----:B------:R-:W-:Y:S05]  /*3820*/  BSYNC B1 ;  /* 0x0000000000017941 */ /* 0x000fea0003800000 */
.L_x_64:
        /* <DEDUP_REMOVED lines=12> */
.L_x_67:
[----:B------:R-:W-:Y:S05]  /*38f0*/  BSYNC B1 ;  /* 0x0000000000017941 */ /* 0x000fea0003800000 */
.L_x_66:
        /* <DEDUP_REMOVED lines=13> */
.L_x_69:
[----:B------:R-:W-:Y:S05]  /*39d0*/  BSYNC B1 ;  /* 0x0000000000017941 */ /* 0x000fea0003800000 */
.L_x_68:
        /* <DEDUP_REMOVED lines=13> */
.L_x_71:
[----:B------:R-:W-:Y:S05]  /*3ab0*/  BSYNC B1 ;  /* 0x0000000000017941 */ /* 0x000fea0003800000 */
.L_x_70:
        /* <DEDUP_REMOVED lines=12> */
.L_x_73:
[----:B------:R-:W-:Y:S05]  /*3b80*/  BSYNC B1 ;  /* 0x0000000000017941 */ /* 0x000fea0003800000 */
.L_x_72:
        /* <DEDUP_REMOVED lines=12> */
.L_x_75:
[----:B------:R-:W-:Y:S05]  /*3c50*/  BSYNC B1 ;  /* 0x0000000000017941 */ /* 0x000fea0003800000 */
.L_x_74:
        /* <DEDUP_REMOVED lines=13> */
.L_x_77:
[----:B------:R-:W-:Y:S05]  /*3d30*/  BSYNC B1 ;  /* 0x0000000000017941 */ /* 0x000fea0003800000 */
.L_x_76:
        /* <DEDUP_REMOVED lines=13> */
.L_x_79:
[----:B------:R-:W-:Y:S05]  /*3e10*/  BSYNC B1 ;  /* 0x0000000000017941 */ /* 0x000fea0003800000 */
.L_x_78:
        /* <DEDUP_REMOVED lines=12> */
.L_x_81:
[----:B------:R-:W-:Y:S05]  /*3ee0*/  BSYNC B1 ;  /* 0x0000000000017941 */ /* 0x000fea0003800000 */
.L_x_80:
        /* <DEDUP_REMOVED lines=12> */
.L_x_83:
[----:B------:R-:W-:Y:S05]  /*3fb0*/  BSYNC B1 ;  /* 0x0000000000017941 */ /* 0x000fea0003800000 */
.L_x_82:
        /* <DEDUP_REMOVED lines=13> */
.L_x_85:
[----:B------:R-:W-:Y:S05]  /*4090*/  BSYNC B1 ;  /* 0x0000000000017941 */ /* 0x000fea0003800000 */
.L_x_84:
        /* <DEDUP_REMOVED lines=13> */
.L_x_87:
[----:B------:R-:W-:Y:S05]  /*4170*/  BSYNC B1 ;  /* 0x0000000000017941 */ /* 0x000fea0003800000 */
.L_x_86:
        /* <DEDUP_REMOVED lines=12> */
.L_x_89:
[----:B------:R-:W-:Y:S05]  /*4240*/  BSYNC B1 ;  /* 0x0000000000017941 */ /* 0x000fea0003800000 */
.L_x_88:
        /* <DEDUP_REMOVED lines=12> */
.L_x_91:
[----:B------:R-:W-:Y:S05]  /*4310*/  BSYNC B1 ;  /* 0x0000000000017941 */ /* 0x000fea0003800000 */
.L_x_90:
        /* <DEDUP_REMOVED lines=13> */
.L_x_93:
[----:B------:R-:W-:Y:S05]  /*43f0*/  BSYNC B1 ;  /* 0x0000000000017941 */ /* 0x000fea0003800000 */
.L_x_92:
        /* <DEDUP_REMOVED lines=13> */
.L_x_95:
[----:B------:R-:W-:Y:S05]  /*44d0*/  BSYNC B1 ;  /* 0x0000000000017941 */ /* 0x000fea0003800000 */
.L_x_94:
        /* <DEDUP_REMOVED lines=12> */
.L_x_97:
[----:B------:R-:W-:Y:S05]  /*45a0*/  BSYNC B1 ;  /* 0x0000000000017941 */ /* 0x000fea0003800000 */
.L_x_96:
        /* <DEDUP_REMOVED lines=12> */
.L_x_99:
[----:B------:R-:W-:Y:S05]  /*4670*/  BSYNC B1 ;  /* 0x0000000000017941 */ /* 0x000fea0003800000 */
.L_x_98:
        /* <DEDUP_REMOVED lines=13> */
.L_x_101:
[----:B------:R-:W-:Y:S05]  /*4750*/  BSYNC B1 ;  /* 0x0000000000017941 */ /* 0x000fea0003800000 */
.L_x_100:
[----:B-----5:R-:W-:Y:S01]  /*4760*/  LOP3.LUT R25, R25, 0xff, RZ, 0xc0, !PT ;  /* 0x000000ff19197812 */ /* 0x020fe200078ec0ff */
[----:B------:R-:W-:Y:S01]  /*4770*/  BSSY B1, `(.L_x_102) ;  /* 0x000000c000017945 */ /* 0x000fe20003800000 */
[----:B------:R-:W-:Y:S02]  /*4780*/  ISETP.GE.AND P1, PT, R24, 0x3a, PT ;  /* 0x0000003a1800780c */ /* 0x000fe40003f26270 */
[----:B------:R-:W-:Y:S02]  /*4790*/  F2FP.F16.E5M2.UNPACK_B R25, R25 ;  /* 0x00000019ff19723e */ /* 0x000fe400020004ff */
[----:B------:R-:W-:Y:S02]  /*47a0*/  ISETP.LT.OR P5, PT, R6, 0x1, !P1 ;  /* 0x000000010600780c */ /* 0x000fe40004fa1670 */
[----:B------:R-:W-:Y:S01]  /*47b0*/  PRMT R24, RZ, 0x7610, R24 ;  /* 0x00007610ff187816 */ /* 0x000fe20000000018 */
[----:B------:R-:W-:-:S05]  /*47c0*/  HADD2.F32 R25, -RZ, R25.H0_H0 ;  /* 0x20000019ff197230 */ /* 0x000fca0000004100 */
[----:B------:R-:W-:-:S04]  /*47d0*/  FMUL R26, R25, R16 ;  /* 0x00000010191a7220 */ /* 0x000fc80000400000 */
[----:B------:R-:W-:-:S05]  /*47e0*/  FFMA R26, R57, R13, R26 ;  /* 0x0000000d391a7223 */ /* 0x000fca000000001a */
[----:B------:R-:W-:-:S05]  /*47f0*/  F2FP.SATFINITE.E5M2.F32.PACK_AB_MERGE_C R25, RZ, R26, RZ ;  /* 0x0000001aff19723e */ /* 0x000fca00048060ff */
[----:B------:R0:W-:Y:S01]  /*4800*/  @!P3 STG.E.U8 desc[UR20][R18.64+0x38], R25 ;  /* 0x000038191200b986 */ /* 0x0001e2000c101114 */
[----:B------:R-:W-:Y:S05]  /*4810*/  @P5 BRA `(.L_x_103) ;  /* 0x0000000000045947 */ /* 0x000fea0003800000 */
[----:B------:R0:W5:Y:S02]  /*4820*/  LDG.E.U8 R24, desc[UR20][R4.64+0x39] ;  /* 0x0000391404187981 */ /* 0x000164000c1e1100 */
.L_x_103:
[----:B------:R-:W-:Y:S05]  /*4830*/  BSYNC B1 ;  /* 0x0000000000017941 */ /* 0x000fea0003800000 */
.L_x_102:
[----:B-----5:R-:W-:Y:S01]  /*4840*/  LOP3.LUT R24, R24, 0xff, RZ, 0xc0, !PT ;  /* 0x000000ff18187812 */ /* 0x020fe200078ec0ff */
[----:B------:R-:W-:Y:S01]  /*4850*/  BSSY B1, `(.L_x_104) ;  /* 0x000000b000017945 */ /* 0x000fe20003800000 */
[----:B------:R-:W-:Y:S02]  /*4860*/  ISETP.LT.OR P2, PT, R6, 0x9, !P2 ;  /* 0x000000090600780c */ /* 0x000fe40005741670 */
[----:B------:R-:W-:Y:S02]  /*4870*/  F2FP.F16.E5M2.UNPACK_B R24, R24 ;  /* 0x00000018ff18723e */ /* 0x000fe400020004ff */
[----:B0-2---:R-:W-:-:S03]  /*4880*/  PRMT R4, RZ, 0x7610, R4 ;  /* 0x00007610ff047816 */ /* 0x005fc60000000004 */
[----:B------:R-:W-:-:S05]  /*4890*/  HADD2.F32 R5, -RZ, R24.H0_H0 ;  /* 0x20000018ff057230 */ /* 0x000fca0000004100 */
[----:B------:R-:W-:-:S04]  /*48a0*/  FMUL R5, R5, R16 ;  /* 0x0000001005057220 */ /* 0x000fc80000400000 */
[----:B------:R-:W-:-:S05]  /*48b0*/  FFMA R5, R58, R13, R5 ;  /* 0x0000000d3a057223 */ /* 0x000fca0000000005 */
[----:B------:R-:W-:-:S05]  /*48c0*/  F2FP.SATFINITE.E5M2.F32.PACK_AB_MERGE_C R5, RZ, R5, RZ ;  /* 0x00000005ff05723e */ /* 0x000fca00048060ff */
[----:B------:R0:W-:Y:S01]  /*48d0*/  @!P5 STG.E.U8 desc[UR20][R18.64+0x39], R5 ;  /* 0x000039051200d986 */ /* 0x0001e2000c101114 */
[----:B------:R-:W-:Y:S05]  /*48e0*/  @P2 BRA `(.L_x_105) ;  /* 0x0000000000042947 */ /* 0x000fea0003800000 */
[----:B------:R2:W5:Y:S02]  /*48f0*/  LDG.E.U8 R4, desc[UR20][R22.64+0x38] ;  /* 0x0000381416047981 */ /* 0x000564000c1e1100 */
.L_x_105:
[----:B------:R-:W-:Y:S05]  /*4900*/  BSYNC B1 ;  /* 0x0000000000017941 */ /* 0x000fea0003800000 */
.L_x_104:
[----:B-----5:R-:W-:Y:S01]  /*4910*/  LOP3.LUT R4, R4, 0xff, RZ, 0xc0, !PT ;  /* 0x000000ff04047812 */ /* 0x020fe200078ec0ff */
[----:B------:R-:W-:Y:S01]  /*4920*/  BSSY B1, `(.L_x_106) ;  /* 0x000000b000017945 */ /* 0x000fe20003800000 */
[----:B------:R-:W-:Y:S02]  /*4930*/  ISETP.LT.OR P1, PT, R6, 0x9, !P1 ;  /* 0x000000090600780c */ /* 0x000fe40004f21670 */
[----:B------:R-:W-:-:S05]  /*4940*/  F2FP.F16.E5M2.UNPACK_B R4, R4 ;  /* 0x00000004ff04723e */ /* 0x000fca00020004ff */
[----:B0-----:R-:W-:-:S05]  /*4950*/  HADD2.F32 R5, -RZ, R4.H0_H0 ;  /* 0x20000004ff057230 */ /* 0x001fca0000004100 */
[----:B------:R-:W-:-:S04]  /*4960*/  FMUL R4, R5, R16 ;  /* 0x0000001005047220 */ /* 0x000fc80000400000 */
[----:B------:R-:W-:-:S05]  /*4970*/  FFMA R4, R21, R13, R4 ;  /* 0x0000000d15047223 */ /* 0x000fca0000000004 */
[----:B------:R-:W-:Y:S02]  /*4980*/  F2FP.SATFINITE.E5M2.F32.PACK_AB_MERGE_C R5, RZ, R4, RZ ;  /* 0x00000004ff05723e */ /* 0x000fe400048060ff */
[----:B------:R-:W-:-:S03]  /*4990*/  PRMT R4, RZ, 0x7610, R4 ;  /* 0x00007610ff047816 */ /* 0x000fc60000000004 */
[----:B------:R0:W-:Y:S01]  /*49a0*/  @!P2 STG.E.U8 desc[UR20][R14.64+0x38], R5 ;  /* 0x000038050e00a986 */ /* 0x0001e2000c101114 */
[----:B------:R-:W-:Y:S05]  /*49b0*/  @P1 BRA `(.L_x_107) ;  /* 0x0000000000041947 */ /* 0x000fea0003800000 */
[----:B------:R0:W5:Y:S02]  /*49c0*/  LDG.E.U8 R4, desc[UR20][R22.64+0x39] ;  /* 0x0000391416047981 */ /* 0x000164000c1e1100 */
.L_x_107:
[----:B------:R-:W-:Y:S05]  /*49d0*/  BSYNC B1 ;  /* 0x0000000000017941 */ /* 0x000fea0003800000 */
.L_x_106:
[----:B------:R-:W-:Y:S05]  /*49e0*/  @P1 BRA `(.L_x_108) ;  /* 0x0000000800601947 */ /* 0x000fea0003800000 */
[----:B-----5:R-:W-:-:S04]  /*49f0*/  LOP3.LUT R4, R4, 0xff, RZ, 0xc0, !PT ;  /* 0x000000ff04047812 */ /* 0x020fc800078ec0ff */
[----:B------:R-:W-:-:S05]  /*4a00*/  F2FP.F16.E5M2.UNPACK_B R4, R4 ;  /* 0x00000004ff04723e */ /* 0x000fca00020004ff */
[----:B0-----:R-:W-:-:S05]  /*4a10*/  HADD2.F32 R5, -RZ, R4.H0_H0 ;  /* 0x20000004ff057230 */ /* 0x001fca0000004100 */
[----:B------:R-:W-:-:S04]  /*4a20*/  FMUL R5, R5, R16 ;  /* 0x0000001005057220 */ /* 0x000fc80000400000 */
[----:B------:R-:W-:-:S05]  /*4a30*/  FFMA R5, R56, R13, R5 ;  /* 0x0000000d38057223 */ /* 0x000fca0000000005 */
[----:B------:R-:W-:-:S05]  /*4a40*/  F2FP.SATFINITE.E5M2.F32.PACK_AB_MERGE_C R5, RZ, R5, RZ ;  /* 0x00000005ff05723e */ /* 0x000fca00048060ff */
[----:B------:R0:W-:Y:S01]  /*4a50*/  STG.E.U8 desc[UR20][R14.64+0x39], R5 ;  /* 0x000039050e007986 */ /* 0x0001e2000c101114 */
[----:B------:R-:W-:Y:S05]  /*4a60*/  BRA `(.L_x_108) ;  /* 0x0000000800407947 */ /* 0x000fea0003800000 */
.L_x_43:
[----:B------:R-:W-:Y:S01]  /*4a70*/  ISETP.GE.AND P1, PT, R24, 0x2, PT ;  /* 0x000000021800780c */ /* 0x000fe20003f26270 */
[-C--:B--2---:R-:W-:Y:S01]  /*4a80*/  FMUL R86, R86, R13.reuse ;  /* 0x0000000d56567220 */ /* 0x084fe20000400000 */
[----:B------:R-:W-:Y:S01]  /*4a90*/  ISETP.GE.AND P3, PT, R24, 0x1, PT ;  /* 0x000000011800780c */ /* 0x000fe20003f66270 */
[-C--:B------:R-:W-:Y:S01]  /*4aa0*/  FMUL R85, R85, R13.reuse ;  /* 0x0000000d55557220 */ /* 0x080fe20000400000 */
[C---:B------:R-:W-:Y:S01]  /*4ab0*/  ISETP.LT.OR P5, PT, R6.reuse, 0x1, !P1 ;  /* 0x000000010600780c */ /* 0x040fe20004fa1670 */
[-C--:B------:R-:W-:Y:S01]  /*4ac0*/  FMUL R83, R83, R13.reuse ;  /* 0x0000000d53537220 */ /* 0x080fe20000400000 */
[----:B------:R-:W-:Y:S01]  /*4ad0*/  ISETP.LT.OR P2, PT, R6, 0x1, !P3 ;  /* 0x000000010600780c */ /* 0x000fe20005f41670 */
[-C--:B------:R-:W-:Y:S01]  /*4ae0*/  FMUL R84, R84, R13.reuse ;  /* 0x0000000d54547220 */ /* 0x080fe20000400000 */
[----:B------:R-:W-:Y:S01]  /*4af0*/  ISETP.LT.OR P3, PT, R6, 0x9, !P3 ;  /* 0x000000090600780c */ /* 0x000fe20005f61670 */
[-C--:B------:R-:W-:Y:S01]  /*4b00*/  FMUL R81, R81, R13.reuse ;  /* 0x0000000d51517220 */ /* 0x080fe20000400000 */
[----:B------:R-:W-:Y:S01]  /*4b10*/  F2FP.SATFINITE.E5M2.F32.PACK_AB_MERGE_C R5, RZ, R86, RZ ;  /* 0x00000056ff05723e */ /* 0x000fe200048060ff */
[----:B------:R-:W-:Y:S01]  /*4b20*/  FMUL R82, R82, R13 ;  /* 0x0000000d52527220 */ /* 0x000fe20000400000 */
[----:B------:R-:W-:Y:S01]  /*4b30*/  F2FP.SATFINITE.E5M2.F32.PACK_AB_MERGE_C R85, RZ, R85, RZ ;  /* 0x00000055ff55723e */ /* 0x000fe200048060ff */
[----:B------:R-:W-:Y:S01]  /*4b40*/  FMUL R79, R79, R13 ;  /* 0x0000000d4f4f7220 */ /* 0x000fe20000400000 */
[----:B------:R-:W-:Y:S01]  /*4b50*/  F2FP.SATFINITE.E5M2.F32.PACK_AB_MERGE_C R83, RZ, R83, RZ ;  /* 0x00000053ff53723e */ /* 0x000fe200048060ff */
[-C--:B------:R-:W-:Y:S01]  /*4b60*/  FMUL R80, R80, R13.reuse ;  /* 0x0000000d50507220 */ /* 0x080fe20000400000 */
[----:B------:R-:W-:Y:S01]  /*4b70*/  ISETP.LT.OR P1, PT, R6, 0x9, !P1 ;  /* 0x000000090600780c */ /* 0x000fe20004f21670 */
[----:B------:R0:W-:Y:S01]  /*4b80*/  @!P5 STG.E.U8 desc[UR20][R18.64+0x1], R5 ;  /* 0x000001051200d986 */ /* 0x0001e2000c101114 */
[C---:B------:R-:W-:Y:S01]  /*4b90*/  ISETP.GE.AND P5, PT, R24.reuse, 0x9, PT ;  /* 0x000000091800780c */ /* 0x040fe20003fa6270 */
[----:B------:R-:W-:Y:S01]  /*4ba0*/  FMUL R77, R77, R13 ;  /* 0x0000000d4d4d7220 */ /* 0x000fe20000400000 */
[----:B------:R-:W-:Y:S01]  /*4bb0*/  F2FP.SATFINITE.E5M2.F32.PACK_AB_MERGE_C R81, RZ, R81, RZ ;  /* 0x00000051ff51723e */ /* 0x000fe200048060ff */
[----:B------:R-:W-:Y:S01]  /*4bc0*/  @!P2 STG.E.U8 desc[UR20][R18.64], R85 ;  /* 0x000000551200a986 */ /* 0x000fe2000c101114 */
[----:B------:R-:W-:Y:S01]  /*4bd0*/  ISETP.GE.AND P2, PT, R24, 0xa, PT ;  /* 0x0000000a1800780c */ /* 0x000fe20003f46270 */
[-C--:B------:R-:W-:Y:S01]  /*4be0*/  FMUL R78, R78, R13.reuse ;  /* 0x0000000d4e4e7220 */ /* 0x080fe20000400000 */
[----:B------:R-:W-:Y:S01]  /*4bf0*/  F2FP.SATFINITE.E5M2.F32.PACK_AB_MERGE_C R23, RZ, R82, RZ ;  /* 0x00000052ff17723e */ /* 0x000fe200048060ff */
[----:B------:R-:W-:Y:S01]  /*4c00*/  @!P3 STG.E.U8 desc[UR20][R14.64], R83 ;  /* 0x000000530e00b986 */ /* 0x000fe2000c101114 */
[C---:B------:R-:W-:Y:S01]  /*4c10*/  ISETP.LT.OR P3, PT, R6.reuse, 0x1, !P5 ;  /* 0x000000010600780c */ /* 0x040fe20006f61670 */
[-C--:B------:R-:W-:Y:S01]  /*4c20*/  FMUL R75, R75, R13.reuse ;  /* 0x0000000d4b4b7220 */ /* 0x080fe20000400000 */
[----:B------:R-:W-:Y:S01]  /*4c30*/  ISETP.LT.OR P6, PT, R6, 0x1, !P2 ;  /* 0x000000010600780c */ /* 0x000fe200057c1670 */
[-C--:B------:R-:W-:Y:S01]  /*4c40*/  FMUL R76, R76, R13.reuse ;  /* 0x0000000d4c4c7220 */ /* 0x080fe20000400000 */
[----:B------:R-:W-:Y:S01]  /*4c50*/  ISETP.LT.OR P5, PT, R6, 0x9, !P5 ;  /* 0x000000090600780c */ /* 0x000fe20006fa1670 */
[-C--:B------:R-:W-:Y:S01]  /*4c60*/  FMUL R73, R73, R13.reuse ;  /* 0x0000000d49497220 */ /* 0x080fe20000400000 */
[----:B0-----:R-:W-:Y:S01]  /*4c70*/  F2FP.SATFINITE.E5M2.F32.PACK_AB_MERGE_C R5, RZ, R84, RZ ;  /* 0x00000054ff05723e */ /* 0x001fe200048060ff */
[----:B------:R-:W-:Y:S01]  /*4c80*/  FMUL R74, R74, R13 ;  /* 0x0000000d4a4a7220 */ /* 0x000fe20000400000 */
[----:B------:R-:W-:Y:S01]  /*4c90*/  F2FP.SATFINITE.E5M2.F32.PACK_AB_MERGE_C R79, RZ, R79, RZ ;  /* 0x0000004fff4f723e */ /* 0x000fe200048060ff */
[-C--:B------:R-:W-:Y:S01]  /*4ca0*/  FMUL R71, R71, R13.reuse ;  /* 0x0000000d47477220 */ /* 0x080fe20000400000 */
[----:B------:R-:W-:Y:S01]  /*4cb0*/  ISETP.LT.OR P2, PT, R6, 0x9, !P2 ;  /* 0x000000090600780c */ /* 0x000fe20005741670 */
[----:B------:R0:W-:Y:S01]  /*4cc0*/  @!P1 STG.E.U8 desc[UR20][R14.64+0x1], R5 ;  /* 0x000001050e009986 */ /* 0x0001e2000c101114 */
[----:B------:R-:W-:Y:S01]  /*4cd0*/  ISETP.GE.AND P1, PT, R24, 0x12, PT ;  /* 0x000000121800780c */ /* 0x000fe20003f26270 */
[----:B------:R-:W-:Y:S01]  /*4ce0*/  FMUL R72, R72, R13 ;  /* 0x0000000d48487220 */ /* 0x000fe20000400000 */
[----:B------:R-:W-:Y:S01]  /*4cf0*/  F2FP.SATFINITE.E5M2.F32.PACK_AB_MERGE_C R77, RZ, R77, RZ ;  /* 0x0000004dff4d723e */ /* 0x000fe200048060ff */
[----:B------:R-:W-:Y:S01]  /*4d00*/  @!P3 STG.E.U8 desc[UR20][R18.64+0x8], R81 ;  /* 0x000008511200b986 */ /* 0x000fe2000c101114 */
[----:B------:R-:W-:Y:S01]  /*4d10*/  ISETP.GE.AND P3, PT, R24, 0x11, PT ;  /* 0x000000111800780c */ /* 0x000fe20003f66270 */
[----:B------:R-:W-:Y:S01]  /*4d20*/  FMUL R70, R70, R13 ;  /* 0x0000000d46467220 */ /* 0x000fe20000400000 */
[----:B------:R-:W-:Y:S01]  /*4d30*/  F2FP.SATFINITE.E5M2.F32.PACK_AB_MERGE_C R75, RZ, R75, RZ ;  /* 0x0000004bff4b723e */ /* 0x000fe200048060ff */
[----:B------:R1:W-:Y:S01]  /*4d40*/  @!P6 STG.E.U8 desc[UR20][R18.64+0x9], R23 ;  /* 0x000009171200e986 */ /* 0x0003e2000c101114 */
[C---:B------:R-:W-:Y:S01]  /*4d50*/  ISETP.LT.OR P6, PT, R6.reuse, 0x1, !P1 ;  /* 0x000000010600780c */ /* 0x040fe20004fc1670 */
[-C--:B------:R-:W-:Y:S01]  /*4d60*/  FMUL R69, R69, R13.reuse ;  /* 0x0000000d45457220 */ /* 0x080fe20000400000 */
[C---:B------:R-:W-:Y:S01]  /*4d70*/  ISETP.LT.OR P1, PT, R6.reuse, 0x9, !P1 ;  /* 0x000000090600780c */ /* 0x040fe20004f21670 */
[----:B------:R-:W-:Y:S01]  /*4d80*/  @!P5 STG.E.U8 desc[UR20][R14.64+0x8], R79 ;  /* 0x0000084f0e00d986 */ /* 0x000fe2000c101114 */
[C---:B------:R-:W-:Y:S01]  /*4d90*/  ISETP.LT.OR P5, PT, R6.reuse, 0x1, !P3 ;  /* 0x000000010600780c */ /* 0x040fe20005fa1670 */
[-C--:B------:R-:W-:Y:S01]  /*4da0*/  FMUL R67, R67, R13.reuse ;  /* 0x0000000d43437220 */ /* 0x080fe20000400000 */
[----:B------:R-:W-:Y:S01]  /*4db0*/  ISETP.LT.OR P3, PT, R6, 0x9, !P3 ;  /* 0x000000090600780c */ /* 0x000fe20005f61670 */
[-C--:B------:R-:W-:Y:S01]  /*4dc0*/  FMUL R68, R68, R13.reuse ;  /* 0x0000000d44447220 */ /* 0x080fe20000400000 */
[----:B0-----:R-:W-:Y:S01]  /*4dd0*/  F2FP.SATFINITE.E5M2.F32.PACK_AB_MERGE_C R5, RZ, R80, RZ ;  /* 0x00000050ff05723e */ /* 0x001fe200048060ff */
[----:B------:R-:W-:Y:S01]  /*4de0*/  FMUL R66, R66, R13 ;  /* 0x0000000d42427220 */ /* 0x000fe20000400000 */
[----:B------:R-:W-:Y:S01]  /*4df0*/  F2FP.SATFINITE.E5M2.F32.PACK_AB_MERGE_C R73, RZ, R73, RZ ;  /* 0x00000049ff49723e */ /* 0x000fe200048060ff */
[-C--:B------:R-:W-:Y:S01]  /*4e00*/  FMUL R65, R65, R13.reuse ;  /* 0x0000000d41417220 */ /* 0x080fe20000400000 */
[----:B-1----:R-:W-:Y:S01]  /*4e10*/  F2FP.SATFINITE.E5M2.F32.PACK_AB_MERGE_C R23, RZ, R78, RZ ;  /* 0x0000004eff17723e */ /* 0x002fe200048060ff */
[----:B------:R0:W-:Y:S01]  /*4e20*/  @!P2 STG.E.U8 desc[UR20][R14.64+0x9], R5 ;  /* 0x000009050e00a986 */ /* 0x0001e2000c101114 */
[C---:B------:R-:W-:Y:S01]  /*4e30*/  ISETP.GE.AND P2, PT, R24.reuse, 0x1a, PT ;  /* 0x0000001a1800780c */ /* 0x040fe20003f46270 */
        /* <DEDUP_REMOVED lines=29> */
[----:B------:R-:W-:Y:S01]  /*5010*/  ISETP.LT.OR P6, PT, R6, 0x1, !P3 ;  /* 0x000000010600780c */ /* 0x000fe20005fc1670 */
[----:B------:R-:W-:Y:S01]  /*5020*/  FMUL R56, R56, R13 ;  /* 0x0000000d38387220 */ /* 0x000fe20000400000 */
[C---:B------:R-:W-:Y:S01]  /*5030*/  ISETP.LT.OR P3, PT, R6.reuse, 0x9, !P3 ;  /* 0x000000090600780c */ /* 0x040fe20005f61670 */
[----:B------:R-:W-:Y:S01]  /*5040*/  @!P5 STG.E.U8 desc[UR20][R14.64+0x18], R71 ;  /* 0x000018470e00d986 */ /* 0x000fe2000c101114 */
[----:B------:R-:W-:-:S02]  /*5050*/  ISETP.LT.OR P5, PT, R6, 0x1, !P1 ;  /* 0x000000010600780c */ /* 0x000fc40004fa1670 */
[----:B0-----:R-:W-:Y:S02]  /*5060*/  F2FP.SATFINITE.E5M2.F32.PACK_AB_MERGE_C R5, RZ, R72, RZ ;  /* 0x00000048ff05723e */ /* 0x001fe400048060ff */
[----:B------:R-:W-:Y:S02]  /*5070*/  ISETP.LT.OR P1, PT, R6, 0x9, !P1 ;  /* 0x000000090600780c */ /* 0x000fe40004f21670 */
[----:B------:R-:W-:Y:S01]  /*5080*/  F2FP.SATFINITE.E5M2.F32.PACK_AB_MERGE_C R61, RZ, R61, RZ ;  /* 0x0000003dff3d723e */ /* 0x000fe200048060ff */
[----:B------:R0:W-:Y:S01]  /*5090*/  @!P2 STG.E.U8 desc[UR20][R14.64+0x19], R5 ;  /* 0x000019050e00a986 */ /* 0x0001e2000c101114 */
[----:B-1----:R-:W-:Y:S02]  /*50a0*/  F2FP.SATFINITE.E5M2.F32.PACK_AB_MERGE_C R23, RZ, R70, RZ ;  /* 0x00000046ff17723e */ /* 0x002fe400048060ff */
[----:B------:R-:W-:Y:S01]  /*50b0*/  ISETP.GE.AND P2, PT, R24, 0x2a, PT ;  /* 0x0000002a1800780c */ /* 0x000fe20003f46270 */
[----:B------:R-:W-:Y:S01]  /*50c0*/  @!P6 STG.E.U8 desc[UR20][R18.64+0x20], R69 ;  /* 0x000020451200e986 */ /* 0x000fe2000c101114 */
[----:B------:R-:W-:-:S02]  /*50d0*/  F2FP.SATFINITE.E5M2.F32.PACK_AB_MERGE_C R59, RZ, R59, RZ ;  /* 0x0000003bff3b723e */ /* 0x000fc400048060ff */
[----:B------:R-:W-:Y:S01]  /*50e0*/  F2FP.SATFINITE.E5M2.F32.PACK_AB_MERGE_C R57, RZ, R57, RZ ;  /* 0x00000039ff39723e */ /* 0x000fe200048060ff */
[----:B------:R1:W-:Y:S01]  /*50f0*/  @!P5 STG.E.U8 desc[UR20][R18.64+0x21], R23 ;  /* 0x000021171200d986 */ /* 0x0003e2000c101114 */
[----:B------:R-:W-:Y:S02]  /*5100*/  ISETP.GE.AND P5, PT, R24, 0x29, PT ;  /* 0x000000291800780c */ /* 0x000fe40003fa6270 */
[----:B------:R-:W-:Y:S01]  /*5110*/  F2FP.SATFINITE.E5M2.F32.PACK_AB_MERGE_C R21, RZ, R21, RZ ;  /* 0x00000015ff15723e */ /* 0x000fe200048060ff */
[----:B------:R-:W-:Y:S01]  /*5120*/  @!P3 STG.E.U8 desc[UR20][R14.64+0x20], R67 ;  /* 0x000020430e00b986 */ /* 0x000fe2000c101114 */
[C---:B------:R-:W-:Y:S02]  /*5130*/  ISETP.LT.OR P3, PT, R6.reuse, 0x1, !P2 ;  /* 0x000000010600780c */ /* 0x040fe40005761670 */
[C---:B------:R-:W-:Y:S02]  /*5140*/  ISETP.LT.OR P6, PT, R6.reuse, 0x1, !P5 ;  /* 0x000000010600780c */ /* 0x040fe40006fc1670 */
[----:B------:R-:W-:-:S02]  /*5150*/  ISETP.LT.OR P5, PT, R6, 0x9, !P5 ;  /* 0x000000090600780c */ /* 0x000fc40006fa1670 */
[----:B0-----:R-:W-:Y:S02]  /*5160*/  F2FP.SATFINITE.E5M2.F32.PACK_AB_MERGE_C R5, RZ, R68, RZ ;  /* 0x00000044ff05723e */ /* 0x001fe400048060ff */
[----:B-1----:R-:W-:Y:S02]  /*5170*/  F2FP.SATFINITE.E5M2.F32.PACK_AB_MERGE_C R23, RZ, R66, RZ ;  /* 0x00000042ff17723e */ /* 0x002fe400048060ff */
[----:B------:R-:W-:Y:S01]  /*5180*/  ISETP.LT.OR P2, PT, R6, 0x9, !P2 ;  /* 0x000000090600780c */ /* 0x000fe20005741670 */
[----:B------:R0:W-:Y:S01]  /*5190*/  @!P1 STG.E.U8 desc[UR20][R14.64+0x21], R5 ;  /* 0x000021050e009986 */ /* 0x0001e2000c101114 */
[C---:B------:R-:W-:Y:S02]  /*51a0*/  ISETP.GE.AND P1, PT, R24.reuse, 0x31, PT ;  /* 0x000000311800780c */ /* 0x040fe40003f26270 */
[----:B------:R-:W-:Y:S01]  /*51b0*/  F2FP.SATFINITE.E5M2.F32.PACK_AB_MERGE_C R25, RZ, R56, RZ ;  /* 0x00000038ff19723e */ /* 0x000fe200048060ff */
[----:B------:R1:W-:Y:S01]  /*51c0*/  @!P3 STG.E.U8 desc[UR20][R18.64+0x29], R23 ;  /* 0x000029171200b986 */ /* 0x0003e2000c101114 */
[----:B------:R-:W-:-:S03]  /*51d0*/  ISETP.GE.AND P3, PT, R24, 0x32, PT ;  /* 0x000000321800780c */ /* 0x000fc60003f66270 */
[----:B------:R-:W-:Y:S01]  /*51e0*/  @!P6 STG.E.U8 desc[UR20][R18.64+0x28], R65 ;  /* 0x000028411200e986 */ /* 0x000fe2000c101114 */
[C---:B------:R-:W-:Y:S02]  /*51f0*/  ISETP.LT.OR P6, PT, R6.reuse, 0x1, !P1 ;  /* 0x000000010600780c */ /* 0x040fe40004fc1670 */
[C---:B------:R-:W-:Y:S01]  /*5200*/  ISETP.LT.OR P1, PT, R6.reuse, 0x9, !P1 ;  /* 0x000000090600780c */ /* 0x040fe20004f21670 */
[----:B------:R-:W-:Y:S01]  /*5210*/  @!P5 STG.E.U8 desc[UR20][R14.64+0x28], R63 ;  /* 0x0000283f0e00d986 */ /* 0x000fe2000c101114 */
[C---:B------:R-:W-:Y:S02]  /*5220*/  ISETP.LT.OR P5, PT, R6.reuse, 0x1, !P3 ;  /* 0x000000010600780c */ /* 0x040fe40005fa1670 */
[----:B0-----:R-:W-:Y:S02]  /*5230*/  F2FP.SATFINITE.E5M2.F32.PACK_AB_MERGE_C R5, RZ, R64, RZ ;  /* 0x00000040ff05723e */ /* 0x001fe400048060ff */
[----:B-1----:R-:W-:Y:S02]  /*5240*/  F2FP.SATFINITE.E5M2.F32.PACK_AB_MERGE_C R23, RZ, R62, RZ ;  /* 0x0000003eff17723e */ /* 0x002fe400048060ff */
[----:B------:R-:W-:Y:S01]  /*5250*/  ISETP.LT.OR P3, PT, R6, 0x9, !P3 ;  /* 0x000000090600780c */ /* 0x000fe20005f61670 */
[----:B------:R0:W-:Y:S01]  /*5260*/  @!P2 STG.E.U8 desc[UR20][R14.64+0x29], R5 ;  /* 0x000029050e00a986 */ /* 0x0001e2000c101114 */
[----:B------:R-:W-:-:S03]  /*5270*/  ISETP.GE.AND P2, PT, R24, 0x39, PT ;  /* 0x000000391800780c */ /* 0x000fc60003f46270 */
[----:B------:R-:W-:Y:S01]  /*5280*/  @!P6 STG.E.U8 desc[UR20][R18.64+0x30], R61 ;  /* 0x0000303d1200e986 */ /* 0x000fe2000c101114 */
[----:B------:R-:W-:-:S03]  /*5290*/  ISETP.GE.AND P6, PT, R24, 0x3a, PT ;  /* 0x0000003a1800780c */ /* 0x000fc60003fc6270 */
[----:B------:R1:W-:Y:S01]  /*52a0*/  @!P5 STG.E.U8 desc[UR20][R18.64+0x31], R23 ;  /* 0x000031171200d986 */ /* 0x0003e2000c101114 */
[C---:B------:R-:W-:Y:S02]  /*52b0*/  ISETP.LT.OR P5, PT, R6.reuse, 0x1, !P6 ;  /* 0x000000010600780c */ /* 0x040fe400077a1670 */
[C---:B------:R-:W-:Y:S01]  /*52c0*/  ISETP.LT.OR P6, PT, R6.reuse, 0x9, !P6 ;  /* 0x000000090600780c */ /* 0x040fe200077c1670 */
[----:B------:R2:W-:Y:S01]  /*52d0*/  @!P1 STG.E.U8 desc[UR20][R14.64+0x30], R59 ;  /* 0x0000303b0e009986 */ /* 0x0005e2000c101114 */
[C---:B------:R-:W-:Y:S02]  /*52e0*/  ISETP.LT.OR P1, PT, R6.reuse, 0x1, !P2 ;  /* 0x000000010600780c */ /* 0x040fe40005721670 */
[----:B------:R-:W-:Y:S02]  /*52f0*/  ISETP.LT.OR P2, PT, R6, 0x9, !P2 ;  /* 0x000000090600780c */ /* 0x000fe40005741670 */
[----:B0-----:R-:W-:Y:S02]  /*5300*/  F2FP.SATFINITE.E5M2.F32.PACK_AB_MERGE_C R5, RZ, R60, RZ ;  /* 0x0000003cff05723e */ /* 0x001fe400048060ff */
[----:B-1----:R-:W-:-:S03]  /*5310*/  F2FP.SATFINITE.E5M2.F32.PACK_AB_MERGE_C R23, RZ, R58, RZ ;  /* 0x0000003aff17723e */ /* 0x002fc600048060ff */
[----:B------:R2:W-:Y:S04]  /*5320*/  @!P3 STG.E.U8 desc[UR20][R14.64+0x31], R5 ;  /* 0x000031050e00b986 */ /* 0x0005e8000c101114 */
[----:B------:R2:W-:Y:S04]  /*5330*/  @!P1 STG.E.U8 desc[UR20][R18.64+0x38], R57 ;  /* 0x0000383912009986 */ /* 0x0005e8000c101114 */
[----:B------:R2:W-:Y:S04]  /*5340*/  @!P5 STG.E.U8 desc[UR20][R18.64+0x39], R23 ;  /* 0x000039171200d986 */ /* 0x0005e8000c101114 */
[----:B------:R2:W-:Y:S04]  /*5350*/  @!P2 STG.E.U8 desc[UR20][R14.64+0x38], R21 ;  /* 0x000038150e00a986 */ /* 0x0005e8000c101114 */
[----:B------:R2:W-:Y:S02]  /*5360*/  @!P6 STG.E.U8 desc[UR20][R14.64+0x39], R25 ;  /* 0x000039190e00e986 */ /* 0x0005e4000c101114 */
.L_x_108:
[----:B------:R-:W-:Y:S05]  /*5370*/  BSYNC B0 ;  /* 0x0000000000007941 */ /* 0x000fea0003800000 */
.L_x_42:
[C---:B------:R-:W-:Y:S01]  /*5380*/  LEA R2, P1, R8.reuse, R2, 0x1 ;  /* 0x0000000208027211 */ /* 0x040fe200078208ff */
[----:B------:R-:W-:Y:S01]  /*5390*/  ULDC.64 UR6, c[0x0][0x650] ;  /* 0x0001940000067ab9 */ /* 0x000fe20000000a00 */
[----:B-----5:R-:W-:Y:S01]  /*53a0*/  IMAD.U32 R4, RZ, RZ, UR12 ;  /* 0x0000000cff047e24 */ /* 0x020fe2000f8e00ff */
[----:B012---:R-:W-:Y:S01]  /*53b0*/  PRMT R14, RZ, 0x7610, R14 ;  /* 0x00007610ff0e7816 */ /* 0x007fe2000000000e */
[----:B------:R-:W-:Y:S01]  /*53c0*/  IMAD.MOV.U32 R6, RZ, RZ, -0x1 ;  /* 0xffffffffff067424 */ /* 0x000fe200078e00ff */
[----:B------:R-:W-:Y:S01]  /*53d0*/  LEA.HI.X R3, R8, R3, R0, 0x1, P1 ;  /* 0x0000000308037211 */ /* 0x000fe200008f0c00 */
[----:B------:R0:W-:Y:S01]  /*53e0*/  SYNCS.ARRIVE.TRANS64.A1T0 RZ, [R4+UR23], RZ ;  /* 0x000000ff04ff79a7 */ /* 0x0001e20008100017 */
[----:B------:R-:W-:Y:S01]  /*53f0*/  ISETP.GE.U32.AND P1, PT, R2, UR6, PT ;  /* 0x0000000602007c0c */ /* 0x000fe2000bf26070 */
[----:B------:R-:W-:-:S03]  /*5400*/  IMAD.MOV.U32 R5, RZ, RZ, -0x1 ;  /* 0xffffffffff057424 */ /* 0x000fc600078e00ff */
[----:B------:R-:W-:Y:S01]  /*5410*/  ISETP.GE.U32.AND.EX P1, PT, R3, UR7, PT, P1 ;  /* 0x0000000703007c0c */ /* 0x000fe2000bf26110 */
[----:B0-----:R-:W-:-:S12]  /*5420*/  IMAD.MOV.U32 R4, RZ, RZ, -0x1 ;  /* 0xffffffffff047424 */ /* 0x001fd800078e00ff */
[----:B------:R-:W-:Y:S05]  /*5430*/  @P1 BRA `(.L_x_109) ;  /* 0x0000000400601947 */ /* 0x000fea0003800000 */
[----:B------:R-:W0:Y:S01]  /*5440*/  S2R R26, SR_CTAID.X ;  /* 0x00000000001a7919 */ /* 0x000e220000002500 */
[----:B---34-:R-:W1:Y:S01]  /*5450*/  LDC.64 R22, c[0x0][0x628] ;  /* 0x00018a00ff167b82 */ /* 0x018e620000000a00 */
[----:B------:R-:W-:Y:S01]  /*5460*/  ULDC UR6, c[0x0][0x150] ;  /* 0x0000540000067ab9 */ /* 0x000fe20000000800 */
[----:B------:R-:W-:Y:S01]  /*5470*/  IMAD.MOV.U32 R18, RZ, RZ, R2 ;  /* 0x000000ffff127224 */ /* 0x000fe200078e0002 */
[----:B------:R-:W2:Y:S01]  /*5480*/  S2R R28, SR_CTAID.Y ;  /* 0x00000000001c7919 */ /* 0x000ea20000002600 */
[----:B------:R-:W-:-:S04]  /*5490*/  IMAD.MOV.U32 R19, RZ, RZ, R3 ;  /* 0x000000ffff137224 */ /* 0x000fc800078e0003 */
[----:B------:R-:W3:Y:S08]  /*54a0*/  LDC R29, c[0x0][0x144] ;  /* 0x00005100ff1d7b82 */ /* 0x000ef00000000800 */
[----:B------:R-:W4:Y:S08]  /*54b0*/  LDC R6, c[0x0][0x630] ;  /* 0x00018c00ff067b82 */ /* 0x000f300000000800 */
[----:B------:R-:W2:Y:S01]  /*54c0*/  LDC.64 R24, c[0x0][0x620] ;  /* 0x00018800ff187b82 */ /* 0x000ea20000000a00 */
[----:B-1----:R-:W-:-:S04]  /*54d0*/  ISETP.NE.U32.AND P1, PT, R22, RZ, PT ;  /* 0x000000ff1600720c */ /* 0x002fc80003f25070 */
[----:B------:R-:W-:Y:S02]  /*54e0*/  ISETP.NE.AND.EX P1, PT, R23, RZ, PT, P1 ;  /* 0x000000ff1700720c */ /* 0x000fe40003f25310 */
[----:B0-----:R-:W-:-:S05]  /*54f0*/  I2FP.F32.U32 R4, R26 ;  /* 0x0000001a00047245 */ /* 0x001fca0000201000 */
[----:B------:R-:W-:-:S04]  /*5500*/  FMUL R4, R4, UR6 ;  /* 0x0000000604047c20 */ /* 0x000fc80008400000 */
[----:B------:R0:W1:Y:S02]  /*5510*/  F2I.U32.TRUNC.NTZ R27, R4 ;  /* 0x00000004001b7305 */ /* 0x000064000020f000 */
[----:B---34-:R-:W-:Y:S05]  /*5520*/  @!P1 BRA `(.L_x_110) ;  /* 0x0000000000289947 */ /* 0x018fea0003800000 */
[----:B------:R-:W3:Y:S02]  /*5530*/  LDC R5, c[0x0][0x634] ;  /* 0x00018d00ff057b82 */ /* 0x000ee40000000800 */
[----:B---3--:R-:W-:-:S05]  /*5540*/  IADD3 R19, P1, R2, R5, RZ ;  /* 0x0000000502137210 */ /* 0x008fca0007f3e0ff */
[----:B------:R-:W-:-:S04]  /*5550*/  IMAD.X R21, RZ, RZ, R3, P1 ;  /* 0x000000ffff157224 */ /* 0x000fc800008e0603 */
[----:B0-----:R-:W-:-:S04]  /*5560*/  IMAD.WIDE.U32 R4, R21, R22, RZ ;  /* 0x0000001615047225 */ /* 0x001fc800078e00ff */
[----:B------:R-:W-:-:S04]  /*5570*/  IMAD.WIDE.U32 R14, P1, R19, R23, R4 ;  /* 0x00000017130e7225 */ /* 0x000fc80007820004 */
[----:B------:R-:W-:-:S04]  /*5580*/  IMAD.WIDE.U32 R4, R19, R22, RZ ;  /* 0x0000001613047225 */ /* 0x000fc800078e00ff */
[----:B------:R-:W-:Y:S01]  /*5590*/  IMAD.X R19, RZ, RZ, RZ, P1 ;  /* 0x000000ffff137224 */ /* 0x000fe200008e06ff */
[----:B------:R-:W-:Y:S01]  /*55a0*/  IADD3 RZ, P1, R5, R14, RZ ;  /* 0x0000000e05ff7210 */ /* 0x000fe20007f3e0ff */
[----:B------:R-:W-:-:S04]  /*55b0*/  IMAD.MOV.U32 R18, RZ, RZ, R15 ;  /* 0x000000ffff127224 */ /* 0x000fc800078e000f */
[----:B------:R-:W-:-:S08]  /*55c0*/  IMAD.WIDE.U32.X R18, R21, R23, R18, P1 ;  /* 0x0000001715127225 */ /* 0x000fd000008e0412 */
.L_x_110:
[-CC-:B------:R-:W-:Y:S01]  /*55d0*/  SHF.R.U64 R23, R18, R6.reuse, R19.reuse ;  /* 0x0000000612177219 */ /* 0x180fe20000001213 */
[----:B------:R-:W3:Y:S01]  /*55e0*/  LDC.64 R32, c[0x0][0x640] ;  /* 0x00019000ff207b82 */ /* 0x000ee20000000a00 */
[----:B0-----:R-:W-:Y:S01]  /*55f0*/  SHF.R.U32.HI R4, RZ, R6, R19 ;  /* 0x00000006ff047219 */ /* 0x001fe20000011613 */
[----:B-1----:R-:W-:Y:S01]  /*5600*/  IMAD.MOV R27, RZ, RZ, -R27 ;  /* 0x000000ffff1b7224 */ /* 0x002fe200078e0a1b */
[----:B------:R-:W-:Y:S01]  /*5610*/  IADD3 R15, P1, RZ, -R23, RZ ;  /* 0x80000017ff0f7210 */ /* 0x000fe20007f3e0ff */
[----:B------:R-:W-:Y:S01]  /*5620*/  ULDC UR6, c[0x0][0x154] ;  /* 0x0000550000067ab9 */ /* 0x000fe20000000800 */
[----:B------:R-:W-:Y:S02]  /*5630*/  IMAD.MOV.U32 R19, RZ, RZ, 0x1 ;  /* 0x00000001ff137424 */ /* 0x000fe400078e00ff */
[----:B------:R-:W-:Y:S01]  /*5640*/  IMAD R29, R29, R27, R26 ;  /* 0x0000001b1d1d7224 */ /* 0x000fe200078e021a */
[----:B------:R-:W0:Y:S01]  /*5650*/  LDC R14, c[0x0][0x618] ;  /* 0x00018600ff0e7b82 */ /* 0x000e220000000800 */
[----:B------:R-:W-:-:S04]  /*5660*/  IMAD.X R5, RZ, RZ, ~R4, P1 ;  /* 0x000000ffff057224 */ /* 0x000fc800008e0e04 */
[-C--:B--2---:R-:W-:Y:S02]  /*5670*/  IMAD R6, R5, R24.reuse, RZ ;  /* 0x0000001805067224 */ /* 0x084fe400078e02ff */
[C---:B------:R-:W-:Y:S01]  /*5680*/  IMAD.WIDE.U32 R4, R15.reuse, R24, R2 ;  /* 0x000000180f047225 */ /* 0x040fe200078e0002 */
[----:B------:R-:W1:Y:S03]  /*5690*/  LDC R18, c[0x0][0x608] ;  /* 0x00018200ff127b82 */ /* 0x000e660000000800 */
[----:B------:R-:W-:Y:S01]  /*56a0*/  IMAD R15, R15, R25, R6 ;  /* 0x000000190f0f7224 */ /* 0x000fe200078e0206 */
[----:B------:R-:W-:-:S03]  /*56b0*/  I2FP.F32.U32 R6, R28 ;  /* 0x0000001c00067245 */ /* 0x000fc60000201000 */
[----:B------:R-:W-:Y:S01]  /*56c0*/  IMAD.IADD R5, R5, 0x1, R15 ;  /* 0x0000000105057824 */ /* 0x000fe200078e020f */
[----:B------:R-:W2:Y:S01]  /*56d0*/  LDC R30, c[0x0][0x658] ;  /* 0x00019600ff1e7b82 */ /* 0x000ea20000000800 */
[----:B---3--:R-:W-:Y:S01]  /*56e0*/  ISETP.NE.U32.AND P1, PT, R32, RZ, PT ;  /* 0x000000ff2000720c */ /* 0x008fe20003f25070 */
[----:B------:R-:W-:-:S03]  /*56f0*/  IMAD.MOV.U32 R15, RZ, RZ, -0x1 ;  /* 0xffffffffff0f7424 */ /* 0x000fc600078e00ff */
[----:B------:R-:W-:-:S03]  /*5700*/  ISETP.NE.AND.EX P1, PT, R33, RZ, PT, P1 ;  /* 0x000000ff2100720c */ /* 0x000fc60003f25310 */
[----:B------:R-:W3:Y:S01]  /*5710*/  LDC R27, c[0x0][0x148] ;  /* 0x00005200ff1b7b82 */ /* 0x000ee20000000800 */
[-CC-:B0-----:R-:W-:Y:S02]  /*5720*/  SHF.R.U64 R22, R4, R14.reuse, R5.reuse ;  /* 0x0000000e04167219 */ /* 0x181fe40000001205 */
[----:B------:R-:W-:Y:S01]  /*5730*/  SHF.R.U32.HI R5, RZ, R14, R5 ;  /* 0x0000000eff057219 */ /* 0x000fe20000011605 */
[----:B------:R-:W-:-:S04]  /*5740*/  FMUL R14, R6, UR6 ;  /* 0x00000006060e7c20 */ /* 0x000fc80008400000 */
[----:B------:R-:W0:Y:S01]  /*5750*/  LDC R26, c[0x0][0x600] ;  /* 0x00018000ff1a7b82 */ /* 0x000e220000000800 */
[----:B------:R4:W0:Y:S01]  /*5760*/  F2I.U32.TRUNC.NTZ R25, R14 ;  /* 0x0000000e00197305 */ /* 0x000822000020f000 */
[-CC-:B-1----:R-:W-:Y:S02]  /*5770*/  SHF.R.U64 R6, R22, R18.reuse, R5.reuse ;  /* 0x0000001216067219 */ /* 0x182fe40000001205 */
[----:B------:R-:W-:-:S04]  /*5780*/  SHF.R.U32.HI R5, RZ, R18, R5 ;  /* 0x00000012ff057219 */ /* 0x000fc80000011605 */
[----:B------:R-:W1:Y:S01]  /*5790*/  LDC R34, c[0x0][0x648] ;  /* 0x00019200ff227b82 */ /* 0x000e620000000800 */
[-CC-:B--2---:R-:W-:Y:S02]  /*57a0*/  SHF.R.U64 R24, R6, R30.reuse, R5.reuse ;  /* 0x0000001e06187219 */ /* 0x184fe40000001205 */
[-C--:B------:R-:W-:Y:S02]  /*57b0*/  SHF.L.U32 R15, R15, R30.reuse, RZ ;  /* 0x0000001e0f0f7219 */ /* 0x080fe400000006ff */
[-C--:B------:R-:W-:Y:S01]  /*57c0*/  SHF.R.U32.HI R5, RZ, R30.reuse, R5 ;  /* 0x0000001eff057219 */ /* 0x080fe20000011605 */
[----:B------:R-:W-:Y:S01]  /*57d0*/  IMAD.MOV.U32 R4, RZ, RZ, R24 ;  /* 0x000000ffff047224 */ /* 0x000fe200078e0018 */
[----:B------:R-:W-:Y:S01]  /*57e0*/  SHF.L.U32 R30, R19, R30, RZ ;  /* 0x0000001e131e7219 */ /* 0x000fe200000006ff */
[----:B------:R-:W2:Y:S01]  /*57f0*/  LDC R35, c[0x0][0x638] ;  /* 0x00018e00ff237b82 */ /* 0x000ea20000000800 */
[----:B------:R-:W-:-:S07]  /*5800*/  LOP3.LUT R31, RZ, R15, RZ, 0x33, !PT ;  /* 0x0000000fff1f7212 */ /* 0x000fce00078e33ff */
[----:B------:R-:W0:Y:S01]  /*5810*/  LDC R36, c[0x0][0x610] ;  /* 0x00018400ff247b82 */ /* 0x000e220000000800 */
[----:B----4-:R-:W-:Y:S05]  /*5820*/  @!P1 BRA `(.L_x_111) ;  /* 0x0000000000289947 */ /* 0x010fea0003800000 */
        /* <DEDUP_REMOVED lines=10> */
.L_x_111:
[----:B-1----:R-:W-:Y:S01]  /*58d0*/  SHF.R.U64 R4, R4, R34, R5 ;  /* 0x0000002204047219 */ /* 0x002fe20000001205 */
[----:B0-----:R-:W-:Y:S01]  /*58e0*/  VIADD R19, R26, 0xffffffff ;  /* 0xffffffff1a137836 */ /* 0x001fe20000000000 */
[----:B------:R-:W-:Y:S01]  /*58f0*/  LOP3.LUT R15, R6, R31, RZ, 0xc0, !PT ;  /* 0x0000001f060f7212 */ /* 0x000fe200078ec0ff */
[----:B------:R-:W-:Y:S02]  /*5900*/  IMAD.MOV R25, RZ, RZ, -R25 ;  /* 0x000000ffff197224 */ /* 0x000fe400078e0a19 */
[----:B------:R-:W-:Y:S02]  /*5910*/  IMAD.MOV R5, RZ, RZ, -R4 ;  /* 0x000000ffff057224 */ /* 0x000fe400078e0a04 */
[----:B------:R-:W-:Y:S01]  /*5920*/  IMAD R6, R30, R4, R15 ;  /* 0x000000041e067224 */ /* 0x000fe200078e020f */
[----:B------:R-:W-:Y:S01]  /*5930*/  LOP3.LUT R15, R22, R19, RZ, 0xc0, !PT ;  /* 0x00000013160f7212 */ /* 0x000fe200078ec0ff */
[----:B---3--:R-:W-:Y:S02]  /*5940*/  @P4 IMAD R29, R27, R25, R28 ;  /* 0x000000191b1d4224 */ /* 0x008fe400078e021c */
[----:B--2---:R-:W-:-:S02]  /*5950*/  IMAD R4, R5, R35, R24 ;  /* 0x0000002305047224 */ /* 0x004fc400078e0218 */
[----:B------:R-:W-:Y:S02]  /*5960*/  IMAD R6, R6, R36, R29 ;  /* 0x0000002406067224 */ /* 0x000fe400078e021d */
[----:B------:R-:W-:Y:S02]  /*5970*/  IMAD R5, R4, R26, R15 ;  /* 0x0000001a04057224 */ /* 0x000fe400078e020f */
[----:B------:R-:W-:-:S03]  /*5980*/  IMAD.MOV.U32 R14, RZ, RZ, 0x1 ;  /* 0x00000001ff0e7424 */ /* 0x000fc600078e00ff */
[----:B------:R-:W-:Y:S02]  /*5990*/  SEL R4, R5, R6, !P4 ;  /* 0x0000000605047207 */ /* 0x000fe40006000000 */
[----:B------:R-:W-:Y:S01]  /*59a0*/  SEL R6, R6, R5, !P4 ;  /* 0x0000000506067207 */ /* 0x000fe20006000000 */
[----:B------:R-:W-:-:S07]  /*59b0*/  IMAD.MOV.U32 R5, RZ, RZ, R23 ;  /* 0x000000ffff057224 */ /* 0x000fce00078e0017 */
.L_x_109:
[----:B------:R-:W-:Y:S02]  /*59c0*/  LOP3.LUT P1, RZ, R14, 0xff, RZ, 0xc0, !PT ;  /* 0x000000ff0eff7812 */ /* 0x000fe4000782c0ff */
[----:B------:R-:W-:-:S11]  /*59d0*/  LOP3.LUT R88, R88, 0x1, RZ, 0x3c, !PT ;  /* 0x0000000158587812 */ /* 0x000fd600078e3cff */
[----:B------:R-:W-:Y:S05]  /*59e0*/  @P1 BRA `(.L_x_112) ;  /* 0xffffffbc006c1947 */ /* 0x000fea000383ffff */
[----:B------:R-:W-:Y:S05]  /*59f0*/  EXIT ;  /* 0x000000000000794d */ /* 0x000fea0003800000 */
.L_x_18:
[----:B------:R-:W-:-:S08]  /*5a00*/  ISETP.NE.AND P0, PT, R22, RZ, PT ;  /* 0x000000ff1600720c */ /* 0x000fd00003f05270 */
[----:B--2-45:R-:W0:-:S00]  /*5a10*/  USETMAXREG.DEALLOC.CTAPOOL 0x28 ;  /* 0x00000028000079c8 */ /* 0x034e0000080e0500 */
[----:B------:R-:W-:Y:S05]  /*5a20*/  @P0 EXIT ;  /* 0x000000000000094d */ /* 0x000fea0003800000 */
[----:B0-----:R-:W-:Y:S01]  /*5a30*/  LOP3.LUT P0, RZ, R17, 0xff, RZ, 0xc0, !PT ;  /* 0x000000ff11ff7812 */ /* 0x001fe2000780c0ff */
[----:B------:R-:W-:Y:S02]  /*5a40*/  IMAD.MOV.U32 R12, RZ, RZ, 0x1 ;  /* 0x00000001ff0c7424 */ /* 0x000fe400078e00ff */
[----:B------:R-:W-:-:S10]  /*5a50*/  IMAD.MOV.U32 R13, RZ, RZ, RZ ;  /* 0x000000ffff0d7224 */ /* 0x000fd400078e00ff */
[----:B------:R-:W-:Y:S05]  /*5a60*/  @!P0 BRA `(.L_x_113) ;  /* 0x0000000c00208947 */ /* 0x000fea0003800000 */
[----:B------:R-:W0:Y:S01]  /*5a70*/  S2UR UR8, SR_CgaCtaId ;  /* 0x00000000000879c3 */ /* 0x000e220000008800 */
[----:B------:R-:W-:Y:S01]  /*5a80*/  LOP3.LUT P0, RZ, R11, 0x1f, RZ, 0xc0, !PT ;  /* 0x0000001f0bff7812 */ /* 0x000fe2000780c0ff */
[----:B------:R-:W-:Y:S01]  /*5a90*/  ULDC UR5, c[0x0][0x658] ;  /* 0x0001960000057ab9 */ /* 0x000fe20000000800 */
[----:B------:R-:W-:Y:S01]  /*5aa0*/  UMOV UR6, 0xffffffff ;  /* 0xffffffff00067882 */ /* 0x000fe20000000000 */
[----:B------:R-:W-:Y:S01]  /*5ab0*/  BSSY B0, `(.L_x_113) ;  /* 0x00000c3000007945 */ /* 0x000fe20003800000 */
[----:B------:R-:W-:Y:S01]  /*5ac0*/  USHF.L.U32 UR6, UR6, UR5, URZ ;  /* 0x0000000506067299 */ /* 0x000fe2000800063f */
[C---:B------:R-:W-:Y:S01]  /*5ad0*/  ISETP.NE.AND P2, PT, R10.reuse, RZ, PT ;  /* 0x000000ff0a00720c */ /* 0x040fe20003f45270 */
[----:B------:R-:W-:Y:S01]  /*5ae0*/  IMAD.MOV.U32 R15, RZ, RZ, 0x1 ;  /* 0x00000001ff0f7424 */ /* 0x000fe200078e00ff */
[----:B------:R-:W-:Y:S01]  /*5af0*/  ISETP.NE.OR P0, PT, R10, RZ, !P0 ;  /* 0x000000ff0a00720c */ /* 0x000fe20004705670 */
[----:B------:R-:W-:Y:S01]  /*5b00*/  IMAD.MOV.U32 R12, RZ, RZ, 0x1 ;  /* 0x00000001ff0c7424 */ /* 0x000fe200078e00ff */
[----:B------:R-:W-:Y:S01]  /*5b10*/  LOP3.LUT R14, R7, 0x2, RZ, 0xfc, !PT ;  /* 0x00000002070e7812 */ /* 0x000fe200078efcff */
[----:B------:R-:W-:Y:S01]  /*5b20*/  IMAD.MOV.U32 R13, RZ, RZ, RZ ;  /* 0x000000ffff0d7224 */ /* 0x000fe200078e00ff */
[----:B------:R-:W-:Y:S01]  /*5b30*/  ULDC UR4, c[0x0][0x600] ;  /* 0x0001800000047ab9 */ /* 0x000fe20000000800 */
[----:B------:R-:W-:Y:S01]  /*5b40*/  UMOV UR7, 0x1 ;  /* 0x0000000100077882 */ /* 0x000fe20000000000 */
[----:B------:R-:W-:-:S02]  /*5b50*/  UIADD3 UR22, UR13, 0x1, URZ ;  /* 0x000000010d167890 */ /* 0x000fc4000fffe03f */
[----:B------:R-:W-:Y:S02]  /*5b60*/  UIADD3 UR15, UR4, -0x1, URZ ;  /* 0xffffffff040f7890 */ /* 0x000fe4000fffe03f */
[----:B------:R-:W-:Y:S02]  /*5b70*/  USHF.L.U32 UR17, UR7, UR5, URZ ;  /* 0x0000000507117299 */ /* 0x000fe4000800063f */
[----:B------:R-:W-:Y:S01]  /*5b80*/  ULOP3.LUT UR16, URZ, UR6, URZ, 0x33, !UPT ;  /* 0x000000063f107292 */ /* 0x000fe2000f8e333f */
[----:B------:R-:W-:Y:S01]  /*5b90*/  ULDC.64 UR20, c[0x0][0x198] ;  /* 0x0000660000147ab9 */ /* 0x000fe20000000a00 */
[----:B0-----:R-:W-:-:S10]  /*5ba0*/  IMAD.U32 R17, RZ, RZ, UR8 ;  /* 0x00000008ff117e24 */ /* 0x001fd4000f8e00ff */
.L_x_125:
[----:B------:R-:W-:-:S03]  /*5bb0*/  UMOV UR4, 0xffffffff ;  /* 0xffffffff00047882 */ /* 0x000fc60000000000 */
[----:B------:R-:W-:Y:S05]  /*5bc0*/  BRA.DIV UR4, `(.L_x_114) ;  /* 0x0000001604507947 */ /* 0x000fea000b800000 */
[----:B------:R-:W-:-:S13]  /*5bd0*/  ELECT P1, URZ, PT ;  /* 0x00000000003f782f */ /* 0x000fda0003820000 */
.L_x_148:
[----:B------:R-:W0:Y:S01]  /*5be0*/  LDC R10, c[0x0][0x28c] ;  /* 0x0000a300ff0a7b82 */ /* 0x000e220000000800 */
[----:B------:R-:W-:Y:S01]  /*5bf0*/  BSSY B1, `(.L_x_115) ;  /* 0x000003a000017945 */ /* 0x000fe20003800000 */
[----:B0-----:R-:W-:-:S13]  /*5c00*/  ISETP.LT.OR P1, PT, R10, 0x1, !P1 ;  /* 0x000000010a00780c */ /* 0x001fda0004f21670 */
[----:B------:R-:W-:Y:S05]  /*5c10*/  @P1 BRA `(.L_x_116) ;  /* 0x0000000000dc1947 */ /* 0x000fea0003800000 */
[----:B------:R-:W-:Y:S02]  /*5c20*/  IMAD R17, R6, 0x2, R17 ;  /* 0x0000000206117824 */ /* 0x000fe400078e0211 */
[----:B------:R-:W-:Y:S02]  /*5c30*/  IMAD.SHL.U32 R18, R4, 0x40, RZ ;  /* 0x0000004004127824 */ /* 0x000fe400078e00ff */
[----:B------:R-:W-:Y:S02]  /*5c40*/  IMAD.MOV.U32 R20, RZ, RZ, RZ ;  /* 0x000000ffff147224 */ /* 0x000fe400078e00ff */
[----:B------:R-:W-:Y:S02]  /*5c50*/  IMAD.U32 R22, RZ, RZ, UR22 ;  /* 0x00000016ff167e24 */ /* 0x000fe4000f8e00ff */
[----:B------:R-:W-:Y:S02]  /*5c60*/  IMAD.MOV.U32 R4, RZ, RZ, R12 ;  /* 0x000000ffff047224 */ /* 0x000fe400078e000c */
[----:B------:R-:W-:-:S02]  /*5c70*/  IMAD.MOV.U32 R6, RZ, RZ, R13 ;  /* 0x000000ffff067224 */ /* 0x000fc400078e000d */
[----:B------:R-:W-:-:S07]  /*5c80*/  IMAD.SHL.U32 R16, R17, 0x20, RZ ;  /* 0x0000002011107824 */ /* 0x000fce00078e00ff */
.L_x_120:
[----:B------:R-:W0:Y:S01]  /*5c90*/  S2UR UR4, SR_CgaCtaId ;  /* 0x00000000000479c3 */ /* 0x000e220000008800 */
[----:B------:R-:W-:-:S07]  /*5ca0*/  MOV R10, 0x400 ;  /* 0x00000400000a7802 */ /* 0x000fce0000000f00 */
[----:B------:R-:W1:Y:S01]  /*5cb0*/  @!P2 LDC R11, c[0x0][0x500] ;  /* 0x00014000ff0bab82 */ /* 0x000e620000000800 */
[----:B0-----:R-:W-:-:S05]  /*5cc0*/  IMAD.U32 R17, RZ, RZ, UR4 ;  /* 0x00000004ff117e24 */ /* 0x001fca000f8e00ff */
[----:B------:R-:W-:Y:S02]  /*5cd0*/  LEA R21, R17, R10, 0x18 ;  /* 0x0000000a11157211 */ /* 0x000fe400078ec0ff */
[----:B------:R-:W-:-:S03]  /*5ce0*/  SHF.L.U32 R10, R4, 0x1f, RZ ;  /* 0x0000001f040a7819 */ /* 0x000fc600000006ff */
[----:B------:R-:W-:-:S04]  /*5cf0*/  IMAD R19, R6, 0x8, R21 ;  /* 0x0000000806137824 */ /* 0x000fc800078e0215 */
[----:B------:R-:W0:Y:S02]  /*5d00*/  SYNCS.PHASECHK.TRANS64.TRYWAIT P1, [R19+URZ+0x70], R10 ;  /* 0x0000700a130075a7 */ /* 0x000e24000802017f */
[----:B01----:R-:W-:Y:S05]  /*5d10*/  @!P1 BRA `(.L_x_117) ;  /* 0x00000014001c9947 */ /* 0x003fea0003800000 */
.L_x_149:
[----:B0-----:R-:W-:Y:S01]  /*5d20*/  PRMT R10, R14, 0x9910, RZ ;  /* 0x000099100e0a7816 */ /* 0x001fe200000000ff */
[----:B------:R0:W-:Y:S03]  /*5d30*/  @!P2 SYNCS.ARRIVE.TRANS64 RZ, [R19+URZ], R11 ;  /* 0x0000000b13ffa9a7 */ /* 0x0001e6000800003f */
[----:B------:R-:W-:-:S13]  /*5d40*/  ISETP.NE.AND P1, PT, R10, 0x2, PT ;  /* 0x000000020a00780c */ /* 0x000fda0003f25270 */
[----:B0-----:R-:W-:Y:S05]  /*5d50*/  @P1 BRA `(.L_x_118) ;  /* 0x0000000000041947 */ /* 0x001fea0003800000 */
[----:B------:R-:W-:Y:S01]  /*5d60*/  BPT.TRAP 0x1 ;  /* 0x000000040000795c */ /* 0x000fe20000300000 */
.L_x_118:
[----:B------:R-:W-:Y:S05]  /*5d70*/  @P0 BRA `(.L_x_119) ;  /* 0x0000000000040947 */ /* 0x000fea0003800000 */
[----:B------:R-:W-:Y:S01]  /*5d80*/  BPT.TRAP 0x1 ;  /* 0x000000040000795c */ /* 0x000fe20000300000 */
.L_x_119:
[----:B------:R-:W-:Y:S01]  /*5d90*/  IMAD.SHL.U32 R10, R6, 0x2000, RZ ;  /* 0x00002000060a7824 */ /* 0x000fe200078e00ff */
[----:B------:R-:W-:Y:S01]  /*5da0*/  R2UR UR8, R21 ;  /* 0x00000000150872ca */ /* 0x000fe200000e0000 */
[----:B------:R-:W-:Y:S01]  /*5db0*/  VIADD R22, R22, 0xffffffff ;  /* 0xffffffff16167836 */ /* 0x000fe20000000000 */
[----:B------:R-:W-:Y:S01]  /*5dc0*/  R2UR UR9, R19 ;  /* 0x00000000130972ca */ /* 0x000fe200000e0000 */
[--C-:B------:R-:W-:Y:S01]  /*5dd0*/  IMAD R11, R17, 0x1000, R10.reuse ;  /* 0x00001000110b7824 */ /* 0x100fe200078e020a */
[----:B------:R-:W-:Y:S01]  /*5de0*/  IADD3 R10, R21, 0x1c200, R10 ;  /* 0x0001c200150a7810 */ /* 0x000fe20007ffe00a */
[----:B------:R-:W-:Y:S01]  /*5df0*/  UIADD3 UR4, UP0, UR20, 0xf0, URZ ;  /* 0x000000f014047890 */ /* 0x000fe2000ff1e03f */
[----:B------:R-:W-:Y:S01]  /*5e00*/  R2UR UR11, R16 ;  /* 0x00000000100b72ca */ /* 0x000fe200000e0000 */
[----:B------:R-:W-:Y:S01]  /*5e10*/  UIADD3 UR24, UP1, UR20, 0x1f0, URZ ;  /* 0x000001f014187890 */ /* 0x000fe2000ff3e03f */
[----:B------:R-:W-:Y:S01]  /*5e20*/  R2UR UR5, R11 ;  /* 0x000000000b0572ca */ /* 0x000fe200000e0000 */
[----:B------:R-:W-:Y:S01]  /*5e30*/  VIADD R6, R6, 0x1 ;  /* 0x0000000106067836 */ /* 0x000fe20000000000 */
[----:B------:R-:W-:Y:S01]  /*5e40*/  R2UR UR10, R20 ;  /* 0x00000000140a72ca */ /* 0x000fe200000e0000 */
[----:B------:R-:W-:Y:S01]  /*5e50*/  UIADD3.X UR25, URZ, UR21, URZ, UP1, !UPT ;  /* 0x000000153f197290 */ /* 0x000fe20008ffe43f */
[----:B------:R-:W-:Y:S01]  /*5e60*/  R2UR UR12, R5 ;  /* 0x00000000050c72ca */ /* 0x000fe200000e0000 */
[----:B------:R-:W-:Y:S01]  /*5e70*/  UMOV UR19, 0x30000 ;  /* 0x0003000000137882 */ /* 0x000fe20000000000 */
[----:B------:R-:W-:Y:S01]  /*5e80*/  R2UR UR14, R10 ;  /* 0x000000000a0e72ca */ /* 0x000fe200000e0000 */
[----:B------:R-:W-:Y:S01]  /*5e90*/  UMOV UR6, 0x0 ;  /* 0x0000000000067882 */ /* 0x000fe20000000000 */
[----:B------:R-:W-:Y:S01]  /*5ea0*/  R2UR UR18, R18 ;  /* 0x00000000121272ca */ /* 0x000fe200000e0000 */
[----:B------:R-:W-:Y:S01]  /*5eb0*/  UMOV UR7, 0x10000000 ;  /* 0x1000000000077882 */ /* 0x000fe20000000000 */
[----:B------:R-:W-:Y:S01]  /*5ec0*/  ISETP.GT.AND P3, PT, R22, 0x1, PT ;  /* 0x000000011600780c */ /* 0x000fe20003f64270 */
[----:B------:R-:W-:Y:S01]  /*5ed0*/  VIADD R20, R20, 0x80 ;  /* 0x0000008014147836 */ /* 0x000fe20000000000 */
[----:B------:R-:W-:Y:S01]  /*5ee0*/  ISETP.NE.AND P1, PT, R6, 0xe, PT ;  /* 0x0000000e0600780c */ /* 0x000fe20003f25270 */
[----:B------:R-:W-:-:S02]  /*5ef0*/  UIADD3 UR8, UR8, 0x200, UR5 ;  /* 0x0000020008087890 */ /* 0x000fc4000fffe005 */
[----:B------:R-:W-:Y:S01]  /*5f00*/  UIADD3.X UR5, URZ, UR21, URZ, UP0, !UPT ;  /* 0x000000153f057290 */ /* 0x000fe200087fe43f */
[----:B------:R-:W-:Y:S02]  /*5f10*/  SEL R11, RZ, 0x1, P1 ;  /* 0x00000001ff0b7807 */ /* 0x000fe40000800000 */
[----:B------:R-:W-:Y:S02]  /*5f20*/  SEL R6, R6, RZ, P1 ;  /* 0x000000ff06067207 */ /* 0x000fe40000800000 */
[----:B------:R-:W-:-:S04]  /*5f30*/  LOP3.LUT R4, R4, R11, RZ, 0x3c, !PT ;  /* 0x0000000b04047212 */ /* 0x000fc800078e3cff */
[----:B------:R0:W-:Y:S02]  /*5f40*/  UTMALDG.3D.MULTICAST [UR8], [UR4], UR19, desc[UR6] ;  /* 0x00000608040073b4 */ /* 0x0001e40008011813 */
[----:B0-----:R-:W-:Y:S01]  /*5f50*/  UMOV UR8, UR14 ;  /* 0x0000000e00087c82 */ /* 0x001fe20008000000 */
[----:B------:R-:W-:Y:S02]  /*5f60*/  UMOV UR11, UR18 ;  /* 0x00000012000b7c82 */ /* 0x000fe40008000000 */
[----:B------:R0:W-:Y:S02]  /*5f70*/  UTMALDG.3D [UR8], [UR24], desc[UR6] ;  /* 0x00000608180075b4 */ /* 0x0001e40008011000 */
[----:B0-----:R-:W-:Y:S05]  /*5f80*/  @P3 BRA `(.L_x_120) ;  /* 0xfffffffc00403947 */ /* 0x001fea000383ffff */
.L_x_116:
[----:B------:R-:W-:Y:S05]  /*5f90*/  BSYNC B1 ;  /* 0x0000000000017941 */ /* 0x000fea0003800000 */
.L_x_115:
[----:B------:R-:W-:Y:S01]  /*5fa0*/  LOP3.LUT P5, RZ, R15, 0xff, RZ, 0xc0, !PT ;  /* 0x000000ff0fff7812 */ /* 0x000fe200078ac0ff */
[----:B------:R-:W-:Y:S01]  /*5fb0*/  VIADD R6, R13, UR13 ;  /* 0x0000000d0d067c36 */ /* 0x000fe20008000000 */
[----:B------:R-:W-:Y:S01]  /*5fc0*/  ULDC.64 UR4, c[0x0][0x650] ;  /* 0x0001940000047ab9 */ /* 0x000fe20000000a00 */
[----:B------:R-:W-:Y:S01]  /*5fd0*/  IMAD.U32 R11, RZ, RZ, UR13 ;  /* 0x0000000dff0b7e24 */ /* 0x000fe2000f8e00ff */
[----:B------:R-:W-:Y:S01]  /*5fe0*/  UISETP.GE.U32.AND UP0, UPT, UR13, 0xe, UPT ;  /* 0x0000000e0d00788c */ /* 0x000fe2000bf06070 */
[----:B------:R-:W-:Y:S01]  /*5ff0*/  BSSY B1, `(.L_x_121) ;  /* 0x000006c000017945 */ /* 0x000fe20003800000 */
[----:B------:R-:W-:Y:S02]  /*6000*/  SHF.R.U32.HI R4, RZ, 0x1, R6 ;  /* 0x00000001ff047819 */ /* 0x000fe40000011606 */
[----:B------:R-:W-:Y:S02]  /*6010*/  ISETP.GT.U32.AND P1, PT, R6, 0xd, PT ;  /* 0x0000000d0600780c */ /* 0x000fe40003f24070 */
[----:B------:R-:W-:Y:S01]  /*6020*/  PLOP3.LUT P3, PT, PT, PT, UP0, 0x80, 0x0 ;  /* 0x000000000000781c */ /* 0x000fe20003f6f008 */
[----:B------:R-:W-:Y:S01]  /*6030*/  IMAD.WIDE.U32 R4, R4, -0x6db6db6d, RZ ;  /* 0x9249249304047825 */ /* 0x000fe200078e00ff */
[----:B------:R-:W-:Y:S01]  /*6040*/  ISETP.LT.U32.AND P1, PT, R11, 0xe, P1 ;  /* 0x0000000e0b00780c */ /* 0x000fe20000f21070 */
[----:B------:R-:W0:Y:S01]  /*6050*/  @P5 S2R R17, SR_CgaCtaId ;  /* 0x0000000000115919 */ /* 0x000e220000008800 */
[----:B------:R-:W-:Y:S01]  /*6060*/  @P5 MOV R10, 0x400 ;  /* 0x00000400000a5802 */ /* 0x000fe20000000f00 */
[----:B------:R-:W-:Y:S01]  /*6070*/  IMAD.MOV.U32 R4, RZ, RZ, -0x1 ;  /* 0xffffffffff047424 */ /* 0x000fe200078e00ff */
[----:B------:R-:W-:-:S02]  /*6080*/  SHF.R.U32.HI R11, RZ, 0x2, R5 ;  /* 0x00000002ff0b7819 */ /* 0x000fc40000011605 */
[----:B------:R-:W-:Y:S02]  /*6090*/  SEL R5, RZ, 0x1, !P1 ;  /* 0x00000001ff057807 */ /* 0x000fe40004800000 */
[----:B------:R-:W-:Y:S01]  /*60a0*/  PRMT R15, RZ, 0x7610, R15 ;  /* 0x00007610ff0f7816 */ /* 0x000fe2000000000f */
[----:B------:R-:W-:Y:S01]  /*60b0*/  IMAD R13, R11, -0xe, R6 ;  /* 0xfffffff20b0d7824 */ /* 0x000fe200078e0206 */
[----:B------:R-:W-:Y:S01]  /*60c0*/  LOP3.LUT R12, R12, R5, RZ, 0x3c, !PT ;  /* 0x000000050c0c7212 */ /* 0x000fe200078e3cff */
[----:B------:R-:W-:Y:S02]  /*60d0*/  IMAD.MOV.U32 R6, RZ, RZ, -0x1 ;  /* 0xffffffffff067424 */ /* 0x000fe400078e00ff */
[----:B------:R-:W-:Y:S01]  /*60e0*/  IMAD.MOV.U32 R5, RZ, RZ, -0x1 ;  /* 0xffffffffff057424 */ /* 0x000fe200078e00ff */
[----:B------:R-:W-:Y:S02]  /*60f0*/  @P3 LOP3.LUT R12, R12, 0x1, R11, 0x78, !PT ;  /* 0x000000010c0c3812 */ /* 0x000fe400078e780b */
[----:B0-----:R-:W-:-:S04]  /*6100*/  @P5 LEA R10, R17, R10, 0x18 ;  /* 0x0000000a110a5211 */ /* 0x001fc800078ec0ff */
[----:B------:R0:W-:Y:S01]  /*6110*/  @P5 SYNCS.ARRIVE.TRANS64.A1T0 RZ, [R10+URZ+0x118], RZ ;  /* 0x000118ff0aff59a7 */ /* 0x0001e2000810003f */
[----:B------:R-:W-:-:S04]  /*6120*/  IADD3 R2, P5, R2, R8, RZ ;  /* 0x0000000802027210 */ /* 0x000fc80007fbe0ff */
[----:B------:R-:W-:Y:S01]  /*6130*/  ISETP.GE.U32.AND P1, PT, R2, UR4, PT ;  /* 0x0000000402007c0c */ /* 0x000fe2000bf26070 */
[----:B------:R-:W-:Y:S01]  /*6140*/  IMAD.X R3, R3, 0x1, R0, P5 ;  /* 0x0000000103037824 */ /* 0x000fe200028e0600 */
[----:B0-----:R-:W-:-:S04]  /*6150*/  PRMT R10, RZ, 0x7610, R10 ;  /* 0x00007610ff0a7816 */ /* 0x001fc8000000000a */
[----:B------:R-:W-:-:S13]  /*6160*/  ISETP.GE.U32.AND.EX P1, PT, R3, UR5, PT, P1 ;  /* 0x0000000503007c0c */ /* 0x000fda000bf26110 */
[----:B------:R-:W-:Y:S05]  /*6170*/  @P1 BRA `(.L_x_122) ;  /* 0x00000004004c1947 */ /* 0x000fea0003800000 */
[----:B------:R-:W0:Y:S01]  /*6180*/  S2R R18, SR_CTAID.X ;  /* 0x0000000000127919 */ /* 0x000e220000002500 */
[----:B------:R-:W-:Y:S01]  /*6190*/  ULDC.64 UR4, c[0x0][0x628] ;  /* 0x00018a0000047ab9 */ /* 0x000fe20000000a00 */
[----:B------:R-:W1:Y:S01]  /*61a0*/  LDC R19, c[0x0][0x144] ;  /* 0x00005100ff137b82 */ /* 0x000e620000000800 */
[----:B------:R-:W-:Y:S01]  /*61b0*/  ISETP.NE.U32.AND P1, PT, RZ, UR4, PT ;  /* 0x00000004ff007c0c */ /* 0x000fe2000bf25070 */
[----:B------:R-:W2:Y:S01]  /*61c0*/  S2R R6, SR_CTAID.Y ;  /* 0x0000000000067919 */ /* 0x000ea20000002600 */
[----:B------:R-:W-:Y:S01]  /*61d0*/  ULDC UR7, c[0x0][0x630] ;  /* 0x00018c0000077ab9 */ /* 0x000fe20000000800 */
[----:B------:R-:W-:Y:S01]  /*61e0*/  ULDC UR8, c[0x0][0x150] ;  /* 0x0000540000087ab9 */ /* 0x000fe20000000800 */
[----:B------:R-:W-:Y:S01]  /*61f0*/  ISETP.NE.AND.EX P1, PT, RZ, UR5, PT, P1 ;  /* 0x00000005ff007c0c */ /* 0x000fe2000bf25310 */
[----:B------:R-:W-:Y:S02]  /*6200*/  IMAD.MOV.U32 R4, RZ, RZ, R2 ;  /* 0x000000ffff047224 */ /* 0x000fe400078e0002 */
[----:B------:R-:W-:Y:S01]  /*6210*/  IMAD.MOV.U32 R5, RZ, RZ, R3 ;  /* 0x000000ffff057224 */ /* 0x000fe200078e0003 */
[----:B0-----:R-:W-:-:S09]  /*6220*/  I2FP.F32.U32 R20, R18 ;  /* 0x0000001200147245 */ /* 0x001fd20000201000 */
[----:B------:R-:W-:Y:S05]  /*6230*/  @!P1 BRA `(.L_x_123) ;  /* 0x0000000000289947 */ /* 0x000fea0003800000 */
[----:B------:R-:W-:Y:S02]  /*6240*/  ULDC UR6, c[0x0][0x634] ;  /* 0x00018d0000067ab9 */ /* 0x000fe40000000800 */
[----:B------:R-:W-:-:S05]  /*6250*/  IADD3 R5, P1, R2, UR6, RZ ;  /* 0x0000000602057c10 */ /* 0x000fca000ff3e0ff */
[----:B------:R-:W-:-:S04]  /*6260*/  IMAD.X R21, RZ, RZ, R3, P1 ;  /* 0x000000ffff157224 */ /* 0x000fc800008e0603 */
[----:B------:R-:W-:-:S04]  /*6270*/  IMAD.WIDE.U32 R10, R21, UR4, RZ ;  /* 0x00000004150a7c25 */ /* 0x000fc8000f8e00ff */
[----:B------:R-:W-:-:S04]  /*6280*/  IMAD.WIDE.U32 R10, P1, R5, UR5, R10 ;  /* 0x00000005050a7c25 */ /* 0x000fc8000f82000a */
[----:B------:R-:W-:-:S04]  /*6290*/  IMAD.WIDE.U32 R4, R5, UR4, RZ ;  /* 0x0000000405047c25 */ /* 0x000fc8000f8e00ff */
[----:B------:R-:W-:Y:S01]  /*62a0*/  IMAD.MOV.U32 R4, RZ, RZ, R11 ;  /* 0x000000ffff047224 */ /* 0x000fe200078e000b */
[----:B------:R-:W-:Y:S01]  /*62b0*/  IADD3 RZ, P3, R5, R10, RZ ;  /* 0x0000000a05ff7210 */ /* 0x000fe20007f7e0ff */
[----:B------:R-:W-:-:S04]  /*62c0*/  IMAD.X R5, RZ, RZ, RZ, P1 ;  /* 0x000000ffff057224 */ /* 0x000fc800008e06ff */
[----:B------:R-:W-:-:S08]  /*62d0*/  IMAD.WIDE.U32.X R4, R21, UR5, R4, P3 ;  /* 0x0000000515047c25 */ /* 0x000fd000098e0404 */
.L_x_123:
[----:B------:R-:W-:Y:S01]  /*62e0*/  FMUL R20, R20, UR8 ;  /* 0x0000000814147c20 */ /* 0x000fe20008400000 */
[--C-:B------:R-:W-:Y:S01]  /*62f0*/  SHF.R.U64 R16, R4, UR7, R5.reuse ;  /* 0x0000000704107c19 */ /* 0x100fe20008001205 */
[----:B------:R-:W-:Y:S01]  /*6300*/  ULDC.64 UR4, c[0x0][0x620] ;  /* 0x0001880000047ab9 */ /* 0x000fe20000000a00 */
[----:B------:R-:W-:Y:S01]  /*6310*/  SHF.R.U32.HI R4, RZ, UR7, R5 ;  /* 0x00000007ff047c19 */ /* 0x000fe20008011605 */
[----:B------:R-:W-:Y:S01]  /*6320*/  ULDC.64 UR6, c[0x0][0x640] ;  /* 0x0001900000067ab9 */ /* 0x000fe20000000a00 */
[----:B------:R-:W-:Y:S01]  /*6330*/  IADD3 R5, P1, RZ, -R16, RZ ;  /* 0x80000010ff057210 */ /* 0x000fe20007f3e0ff */
[----:B------:R-:W0:Y:S01]  /*6340*/  F2I.U32.TRUNC.NTZ R20, R20 ;  /* 0x0000001400147305 */ /* 0x000e22000020f000 */
[----:B------:R-:W3:Y:S03]  /*6350*/  LDC R21, c[0x0][0x148] ;  /* 0x00005200ff157b82 */ /* 0x000ee60000000800 */
[----:B------:R-:W-:Y:S01]  /*6360*/  IMAD.X R4, RZ, RZ, ~R4, P1 ;  /* 0x000000ffff047224 */ /* 0x000fe200008e0e04 */
[----:B------:R-:W-:-:S03]  /*6370*/  ISETP.NE.U32.AND P1, PT, RZ, UR6, PT ;  /* 0x00000006ff007c0c */ /* 0x000fc6000bf25070 */
[----:B------:R-:W-:Y:S01]  /*6380*/  IMAD R4, R4, UR4, RZ ;  /* 0x0000000404047c24 */ /* 0x000fe2000f8e02ff */
[----:B------:R-:W-:-:S03]  /*6390*/  ISETP.NE.AND.EX P1, PT, RZ, UR7, PT, P1 ;  /* 0x00000007ff007c0c */ /* 0x000fc6000bf25310 */
[C---:B------:R-:W-:Y:S01]  /*63a0*/  IMAD R11, R5.reuse, UR5, R4 ;  /* 0x00000005050b7c24 */ /* 0x040fe2000f8e0204 */
[----:B------:R-:W-:Y:S01]  /*63b0*/  ULDC UR5, c[0x0][0x154] ;  /* 0x0000550000057ab9 */ /* 0x000fe20000000800 */
[----:B------:R-:W-:Y:S01]  /*63c0*/  IMAD.WIDE.U32 R4, R5, UR4, R2 ;  /* 0x0000000405047c25 */ /* 0x000fe2000f8e0002 */
[----:B------:R-:W-:-:S03]  /*63d0*/  ULDC UR4, c[0x0][0x618] ;  /* 0x0001860000047ab9 */ /* 0x000fc60000000800 */
[----:B0-----:R-:W-:Y:S02]  /*63e0*/  IMAD.MOV R10, RZ, RZ, -R20 ;  /* 0x000000ffff0a7224 */ /* 0x001fe400078e0a14 */
[----:B------:R-:W-:Y:S02]  /*63f0*/  IMAD.IADD R5, R5, 0x1, R11 ;  /* 0x0000000105057824 */ /* 0x000fe400078e020b */
[----:B-1----:R-:W-:Y:S01]  /*6400*/  IMAD R18, R19, R10, R18 ;  /* 0x0000000a13127224 */ /* 0x002fe200078e0212 */
[----:B--2---:R-:W-:Y:S02]  /*6410*/  I2FP.F32.U32 R10, R6 ;  /* 0x00000006000a7245 */ /* 0x004fe40000201000 */
[--C-:B------:R-:W-:Y:S02]  /*6420*/  SHF.R.U64 R19, R4, UR4, R5.reuse ;  /* 0x0000000404137c19 */ /* 0x100fe40008001205 */
[----:B------:R-:W-:Y:S01]  /*6430*/  SHF.R.U32.HI R4, RZ, UR4, R5 ;  /* 0x00000004ff047c19 */ /* 0x000fe20008011605 */
[----:B------:R-:W-:Y:S01]  /*6440*/  FMUL R10, R10, UR5 ;  /* 0x000000050a0a7c20 */ /* 0x000fe20008400000 */
[----:B------:R-:W-:-:S02]  /*6450*/  ULDC UR4, c[0x0][0x608] ;  /* 0x0001820000047ab9 */ /* 0x000fc40000000800 */
[--C-:B------:R-:W-:Y:S01]  /*6460*/  SHF.R.U64 R22, R19, UR4, R4.reuse ;  /* 0x0000000413167c19 */ /* 0x100fe20008001204 */
[----:B------:R0:W1:Y:S01]  /*6470*/  F2I.U32.TRUNC.NTZ R24, R10 ;  /* 0x0000000a00187305 */ /* 0x000062000020f000 */
[----:B------:R-:W-:Y:S01]  /*6480*/  SHF.R.U32.HI R5, RZ, UR4, R4 ;  /* 0x00000004ff057c19 */ /* 0x000fe20008011604 */
[----:B------:R-:W-:-:S03]  /*6490*/  ULDC UR4, c[0x0][0x658] ;  /* 0x0001960000047ab9 */ /* 0x000fc60000000800 */
[--C-:B------:R-:W-:Y:S02]  /*64a0*/  SHF.R.U64 R20, R22, UR4, R5.reuse ;  /* 0x0000000416147c19 */ /* 0x100fe40008001205 */
[----:B------:R-:W-:-:S03]  /*64b0*/  SHF.R.U32.HI R23, RZ, UR4, R5 ;  /* 0x00000004ff177c19 */ /* 0x000fc60008011605 */
[----:B------:R-:W-:Y:S02]  /*64c0*/  IMAD.MOV.U32 R4, RZ, RZ, R20 ;  /* 0x000000ffff047224 */ /* 0x000fe400078e0014 */
[----:B------:R-:W-:Y:S01]  /*64d0*/  IMAD.MOV.U32 R5, RZ, RZ, R23 ;  /* 0x000000ffff057224 */ /* 0x000fe200078e0017 */
[----:B0-----:R-:W-:Y:S06]  /*64e0*/  @!P1 BRA `(.L_x_124) ;  /* 0x0000000000289947 */ /* 0x001fec0003800000 */
        /* <DEDUP_REMOVED lines=10> */
.L_x_124:
[----:B------:R-:W-:Y:S01]  /*6590*/  ULDC UR4, c[0x0][0x648] ;  /* 0x0001920000047ab9 */ /* 0x000fe20000000800 */
[----:B------:R-:W-:Y:S01]  /*65a0*/  LOP3.LUT R22, R22, UR16, RZ, 0xc0, !PT ;  /* 0x0000001016167c12 */ /* 0x000fe2000f8ec0ff */
[----:B-1----:R-:W-:Y:S01]  /*65b0*/  IMAD.MOV R24, RZ, RZ, -R24 ;  /* 0x000000ffff187224 */ /* 0x002fe200078e0a18 */
[----:B------:R-:W-:Y:S01]  /*65c0*/  SHF.R.U64 R5, R4, UR4, R5 ;  /* 0x0000000404057c19 */ /* 0x000fe20008001205 */
[----:B------:R-:W-:Y:S01]  /*65d0*/  ULDC UR4, c[0x0][0x638] ;  /* 0x00018e0000047ab9 */ /* 0x000fe20000000800 */
[----:B------:R-:W-:Y:S01]  /*65e0*/  LOP3.LUT R19, R19, UR15, RZ, 0xc0, !PT ;  /* 0x0000000f13137c12 */ /* 0x000fe2000f8ec0ff */
[----:B---3--:R-:W-:Y:S01]  /*65f0*/  @P4 IMAD R18, R21, R24, R6 ;  /* 0x0000001815124224 */ /* 0x008fe200078e0206 */
[----:B------:R-:W-:Y:S01]  /*6600*/  ULDC UR5, c[0x0][0x610] ;  /* 0x0001840000057ab9 */ /* 0x000fe20000000800 */
[----:B------:R-:W-:Y:S02]  /*6610*/  IMAD.MOV R11, RZ, RZ, -R5 ;  /* 0x000000ffff0b7224 */ /* 0x000fe400078e0a05 */
[----:B------:R-:W-:-:S02]  /*6620*/  IMAD R5, R5, UR17, R22 ;  /* 0x0000001105057c24 */ /* 0x000fc4000f8e0216 */
[----:B------:R-:W-:Y:S01]  /*6630*/  IMAD R20, R11, UR4, R20 ;  /* 0x000000040b147c24 */ /* 0x000fe2000f8e0214 */
[----:B------:R-:W-:Y:S01]  /*6640*/  ULDC UR4, c[0x0][0x600] ;  /* 0x0001800000047ab9 */ /* 0x000fe20000000800 */
[----:B------:R-:W-:Y:S02]  /*6650*/  IMAD R18, R5, UR5, R18 ;  /* 0x0000000505127c24 */ /* 0x000fe4000f8e0212 */
[----:B------:R-:W-:Y:S02]  /*6660*/  IMAD R5, R20, UR4, R19 ;  /* 0x0000000414057c24 */ /* 0x000fe4000f8e0213 */
[----:B------:R-:W-:-:S03]  /*6670*/  IMAD.MOV.U32 R10, RZ, RZ, 0x1 ;  /* 0x00000001ff0a7424 */ /* 0x000fc600078e00ff */
[----:B------:R-:W-:Y:S02]  /*6680*/  SEL R4, R5, R18, !P4 ;  /* 0x0000001205047207 */ /* 0x000fe40006000000 */
[----:B------:R-:W-:Y:S01]  /*6690*/  SEL R6, R18, R5, !P4 ;  /* 0x0000000512067207 */ /* 0x000fe20006000000 */
[----:B------:R-:W-:-:S07]  /*66a0*/  IMAD.MOV.U32 R5, RZ, RZ, R16 ;  /* 0x000000ffff057224 */ /* 0x000fce00078e0010 */
.L_x_122:
[----:B------:R-:W-:Y:S05]  /*66b0*/  BSYNC B1 ;  /* 0x0000000000017941 */ /* 0x000fea0003800000 */
.L_x_121:
[----:B------:R-:W-:-:S13]  /*66c0*/  LOP3.LUT P1, RZ, R10, 0xff, RZ, 0xc0, !PT ;  /* 0x000000ff0aff7812 */ /* 0x000fda000782c0ff */
[----:B------:R-:W-:Y:S05]  /*66d0*/  @P1 BRA `(.L_x_125) ;  /* 0xfffffff400341947 */ /* 0x000fea000383ffff */
[----:B------:R-:W-:Y:S05]  /*66e0*/  BSYNC B0 ;  /* 0x0000000000007941 */ /* 0x000fea0003800000 */
.L_x_113:
[----:B------:R-:W-:-:S03]  /*66f0*/  UMOV UR4, 0xffffffff ;  /* 0xffffffff00047882 */ /* 0x000fc60000000000 */
[----:B------:R-:W-:Y:S05]  /*6700*/  BRA.DIV UR4, `(.L_x_126) ;  /* 0x0000000a04b47947 */ /* 0x000fea000b800000 */
[----:B------:R-:W-:-:S13]  /*6710*/  ELECT P0, URZ, PT ;  /* 0x00000000003f782f */ /* 0x000fda0003800000 */
.L_x_152:
[----:B------:R-:W-:Y:S04]  /*6720*/  BSSY B0, `(.L_x_127) ;  /* 0x0000085000007945 */ /* 0x000fe80003800000 */
[----:B------:R-:W-:Y:S05]  /*6730*/  @!P0 BRA `(.L_x_128) ;  /* 0x00000008000c8947 */ /* 0x000fea0003800000 */
[----:B------:R-:W-:-:S04]  /*6740*/  LOP3.LUT R7, R7, 0x2, RZ, 0xfc, !PT ;  /* 0x0000000207077812 */ /* 0x000fc800078efcff */
[----:B------:R-:W-:-:S13]  /*6750*/  ISETP.NE.AND P0, PT, R7, 0x3, PT ;  /* 0x000000030700780c */ /* 0x000fda0003f05270 */
[----:B------:R-:W-:Y:S05]  /*6760*/  @!P0 BRA `(.L_x_129) ;  /* 0x0000000000048947 */ /* 0x000fea0003800000 */
[----:B------:R-:W-:Y:S01]  /*6770*/  BPT.TRAP 0x1 ;  /* 0x000000040000795c */ /* 0x000fe20000300000 */
.L_x_129:
[----:B------:R-:W0:Y:S01]  /*6780*/  S2R R3, SR_CgaCtaId ;  /* 0x0000000000037919 */ /* 0x000e220000008800 */
[----:B------:R-:W-:Y:S02]  /*6790*/  MOV R0, 0x400 ;  /* 0x0000040000007802 */ /* 0x000fe40000000f00 */
[----:B------:R-:W-:Y:S02]  /*67a0*/  SHF.L.U32 R2, R12, 0x1f, RZ ;  /* 0x0000001f0c027819 */ /* 0x000fe400000006ff */
[----:B0-----:R-:W-:-:S05]  /*67b0*/  LEA R0, R3, R0, 0x18 ;  /* 0x0000000003007211 */ /* 0x001fca00078ec0ff */
[----:B------:R-:W-:-:S04]  /*67c0*/  VIADD R0, R0, 0x70 ;  /* 0x0000007000007836 */ /* 0x000fc80000000000 */
[C---:B------:R-:W-:Y:S02]  /*67d0*/  IMAD R5, R13.reuse, 0x8, R0 ;  /* 0x000000080d057824 */ /* 0x040fe400078e0200 */
[----:B------:R-:W-:Y:S02]  /*67e0*/  VIADD R13, R13, 0x1 ;  /* 0x000000010d0d7836 */ /* 0x000fe40000000000 */
[----:B------:R-:W0:Y:S03]  /*67f0*/  SYNCS.PHASECHK.TRANS64.TRYWAIT P0, [R5+URZ], R2 ;  /* 0x00000002050075a7 */ /* 0x000e26000800017f */
[----:B------:R-:W-:-:S04]  /*6800*/  ISETP.NE.AND P1, PT, R13, 0xe, PT ;  /* 0x0000000e0d00780c */ /* 0x000fc80003f25270 */
[----:B------:R-:W-:Y:S02]  /*6810*/  SEL R3, RZ, 0x1, P1 ;  /* 0x00000001ff037807 */ /* 0x000fe40000800000 */
[----:B------:R-:W-:Y:S02]  /*6820*/  SEL R13, R13, RZ, P1 ;  /* 0x000000ff0d0d7207 */ /* 0x000fe40000800000 */
[----:B------:R-:W-:-:S03]  /*6830*/  LOP3.LUT R12, R12, R3, RZ, 0x3c, !PT ;  /* 0x000000030c0c7212 */ /* 0x000fc600078e3cff */
[----:B------:R-:W-:Y:S01]  /*6840*/  IMAD R7, R13, 0x8, R0 ;  /* 0x000000080d077824 */ /* 0x000fe200078e0200 */
[----:B------:R-:W-:Y:S01]  /*6850*/  SHF.L.U32 R4, R12, 0x1f, RZ ;  /* 0x0000001f0c047819 */ /* 0x000fe200000006ff */
[----:B0-----:R-:W-:Y:S06]  /*6860*/  @!P0 BRA `(.L_x_130) ;  /* 0x0000000800808947 */ /* 0x001fec0003800000 */
.L_x_153:
[----:B------:R-:W1:Y:S01]  /*6870*/  SYNCS.PHASECHK.TRANS64.TRYWAIT P0, [R7+URZ], R4 ;  /* 0x00000004070075a7 */ /* 0x000e62000800017f */
[----:B0-----:R-:W-:-:S05]  /*6880*/  VIADD R2, R13, 0x1 ;  /* 0x000000010d027836 */ /* 0x001fca0000000000 */
[----:B------:R-:W-:-:S04]  /*6890*/  ISETP.NE.AND P1, PT, R2, 0xe, PT ;  /* 0x0000000e0200780c */ /* 0x000fc80003f25270 */
[----:B------:R-:W-:Y:S02]  /*68a0*/  SEL R3, RZ, 0x1, P1 ;  /* 0x00000001ff037807 */ /* 0x000fe40000800000 */
[----:B------:R-:W-:Y:S02]  /*68b0*/  SEL R9, R2, RZ, P1 ;  /* 0x000000ff02097207 */ /* 0x000fe40000800000 */
[----:B------:R-:W-:-:S03]  /*68c0*/  LOP3.LUT R12, R12, R3, RZ, 0x3c, !PT ;  /* 0x000000030c0c7212 */ /* 0x000fc600078e3cff */
[----:B------:R-:W-:Y:S01]  /*68d0*/  IMAD R6, R9, 0x8, R0 ;  /* 0x0000000809067824 */ /* 0x000fe200078e0200 */
[----:B------:R-:W-:Y:S01]  /*68e0*/  SHF.L.U32 R5, R12, 0x1f, RZ ;  /* 0x0000001f0c057819 */ /* 0x000fe200000006ff */
[----:B-1----:R-:W-:Y:S06]  /*68f0*/  @!P0 BRA `(.L_x_131) ;  /* 0x0000000800708947 */ /* 0x002fec0003800000 */
.L_x_154:
[----:B------:R-:W1:Y:S01]  /*6900*/  SYNCS.PHASECHK.TRANS64.TRYWAIT P0, [R6+URZ], R5 ;  /* 0x00000005060075a7 */ /* 0x000e62000800017f */
[----:B------:R-:W-:-:S05]  /*6910*/  VIADD R2, R9, 0x1 ;  /* 0x0000000109027836 */ /* 0x000fca0000000000 */
[----:B------:R-:W-:-:S04]  /*6920*/  ISETP.NE.AND P1, PT, R2, 0xe, PT ;  /* 0x0000000e0200780c */ /* 0x000fc80003f25270 */
[----:B------:R-:W-:Y:S02]  /*6930*/  SEL R3, RZ, 0x1, P1 ;  /* 0x00000001ff037807 */ /* 0x000fe40000800000 */
[----:B0-----:R-:W-:Y:S02]  /*6940*/  SEL R7, R2, RZ, P1 ;  /* 0x000000ff02077207 */ /* 0x001fe40000800000 */
[----:B------:R-:W-:-:S03]  /*6950*/  LOP3.LUT R12, R12, R3, RZ, 0x3c, !PT ;  /* 0x000000030c0c7212 */ /* 0x000fc600078e3cff */
[----:B------:R-:W-:Y:S01]  /*6960*/  IMAD R9, R7, 0x8, R0 ;  /* 0x0000000807097824 */ /* 0x000fe200078e0200 */
[----:B------:R-:W-:Y:S01]  /*6970*/  SHF.L.U32 R4, R12, 0x1f, RZ ;  /* 0x0000001f0c047819 */ /* 0x000fe200000006ff */
[----:B-1----:R-:W-:Y:S06]  /*6980*/  @!P0 BRA `(.L_x_132) ;  /* 0x0000000800608947 */ /* 0x002fec0003800000 */
.L_x_155:
[----:B------:R-:W1:Y:S01]  /*6990*/  SYNCS.PHASECHK.TRANS64.TRYWAIT P0, [R9+URZ], R4 ;  /* 0x00000004090075a7 */ /* 0x000e62000800017f */
[----:B------:R-:W-:-:S05]  /*69a0*/  VIADD R2, R7, 0x1 ;  /* 0x0000000107027836 */ /* 0x000fca0000000000 */
[----:B------:R-:W-:-:S04]  /*69b0*/  ISETP.NE.AND P1, PT, R2, 0xe, PT ;  /* 0x0000000e0200780c */ /* 0x000fc80003f25270 */
[----:B------:R-:W-:Y:S02]  /*69c0*/  SEL R3, RZ, 0x1, P1 ;  /* 0x00000001ff037807 */ /* 0x000fe40000800000 */
[----:B------:R-:W-:Y:S02]  /*69d0*/  SEL R7, R2, RZ, P1 ;  /* 0x000000ff02077207 */ /* 0x000fe40000800000 */
[----:B------:R-:W-:-:S03]  /*69e0*/  LOP3.LUT R12, R12, R3, RZ, 0x3c, !PT ;  /* 0x000000030c0c7212 */ /* 0x000fc600078e3cff */
[----:B0-----:R-:W-:Y:S01]  /*69f0*/  IMAD R6, R7, 0x8, R0 ;  /* 0x0000000807067824 */ /* 0x001fe200078e0200 */
[----:B------:R-:W-:Y:S01]  /*6a00*/  SHF.L.U32 R5, R12, 0x1f, RZ ;  /* 0x0000001f0c057819 */ /* 0x000fe200000006ff */
[----:B-1----:R-:W-:Y:S06]  /*6a10*/  @!P0 BRA `(.L_x_133) ;  /* 0x0000000800508947 */ /* 0x002fec0003800000 */
.L_x_156:
        /* <DEDUP_REMOVED lines=9> */
.L_x_157:
        /* <DEDUP_REMOVED lines=9> */
.L_x_158:
        /* <DEDUP_REMOVED lines=9> */
.L_x_159:
        /* <DEDUP_REMOVED lines=9> */
.L_x_160:
        /* <DEDUP_REMOVED lines=9> */
.L_x_161:
        /* <DEDUP_REMOVED lines=9> */
.L_x_162:
        /* <DEDUP_REMOVED lines=9> */
.L_x_163:
        /* <DEDUP_REMOVED lines=9> */
.L_x_164:
[----:B------:R-:W1:Y:S01]  /*6ea0*/  SYNCS.PHASECHK.TRANS64.TRYWAIT P0, [R6+URZ], R5 ;  /* 0x00000005060075a7 */ /* 0x000e62000800017f */
[----:B------:R-:W-:-:S05]  /*6eb0*/  VIADD R2, R7, 0x1 ;  /* 0x0000000107027836 */ /* 0x000fca0000000000 */
[----:B------:R-:W-:-:S04]  /*6ec0*/  ISETP.NE.AND P1, PT, R2, 0xe, PT ;  /* 0x0000000e0200780c */ /* 0x000fc80003f25270 */
[----:B0-----:R-:W-:Y:S02]  /*6ed0*/  SEL R4, RZ, 0x1, P1 ;  /* 0x00000001ff047807 */ /* 0x001fe40000800000 */
[----:B------:R-:W-:Y:S02]  /*6ee0*/  SEL R3, R2, RZ, P1 ;  /* 0x000000ff02037207 */ /* 0x000fe40000800000 */
[----:B------:R-:W-:Y:S01]  /*6ef0*/  LOP3.LUT R4, R11, R4, RZ, 0x3c, !PT ;  /* 0x000000040b047212 */ /* 0x000fe200078e3cff */
[----:B-1----:R-:W-:Y:S06]  /*6f00*/  @!P0 BRA `(.L_x_142) ;  /* 0x0000000400c88947 */ /* 0x002fec0003800000 */
.L_x_165:
[----:B------:R-:W-:Y:S01]  /*6f10*/  IMAD R3, R3, 0x8, R0 ;  /* 0x0000000803037824 */ /* 0x000fe200078e0200 */
[----:B------:R-:W-:-:S07]  /*6f20*/  SHF.L.U32 R0, R4, 0x1f, RZ ;  /* 0x0000001f04007819 */ /* 0x000fce00000006ff */
.L_x_143:
[----:B-1----:R1:W2:Y:S02]  /*6f30*/  SYNCS.PHASECHK.TRANS64.TRYWAIT P0, [R3+URZ], R0 ;  /* 0x00000000030075a7 */ /* 0x0022a4000800017f */
[----:B--2---:R-:W-:Y:S05]  /*6f40*/  @!P0 NANOSLEEP.SYNCS 0x989680 ;  /* 0x009896800000895d */ /* 0x004fea0003900000 */
[----:B------:R-:W2:Y:S02]  /*6f50*/  @!P0 SYNCS.PHASECHK.TRANS64 P0, [R3+URZ], R0 ;  /* 0x00000000030085a7 */ /* 0x000ea4000800007f */
[----:B--2---:R-:W-:Y:S05]  /*6f60*/  @!P0 BRA `(.L_x_143) ;  /* 0xfffffffc00f08947 */ /* 0x004fea000383ffff */
.L_x_128:
[----:B------:R-:W-:Y:S05]  /*6f70*/  BSYNC B0 ;  /* 0x0000000000007941 */ /* 0x000fea0003800000 */
.L_x_127:
[----:B------:R-:W-:Y:S05]  /*6f80*/  EXIT ;  /* 0x000000000000794d */ /* 0x000fea0003800000 */
.L_x_20:
[----:B0-----:R-:W-:-:S04]  /*6f90*/  IMAD.U32 R15, RZ, RZ, UR11 ;  /* 0x0000000bff0f7e24 */ /* 0x001fc8000f8e00ff */
[----:B------:R0:W1:Y:S03]  /*6fa0*/  SYNCS.PHASECHK.TRANS64.TRYWAIT P1, [R15+URZ+-0x8], R14 ;  /* 0xfffff80e0f0075a7 */ /* 0x000066000802017f */
[----:B-1----:R-:W-:Y:S05]  /*6fb0*/  @!P1 NANOSLEEP.SYNCS 0x989680 ;  /* 0x009896800000995d */ /* 0x002fea0003900000 */
[----:B------:R-:W1:Y:S02]  /*6fc0*/  @!P1 SYNCS.PHASECHK.TRANS64 P1, [R15+URZ+-0x8], R14 ;  /* 0xfffff80e0f0095a7 */ /* 0x000e64000802007f */
[----:B-1----:R-:W-:Y:S05]  /*6fd0*/  @!P1 BRA `(.L_x_20) ;  /* 0xfffffffc00ec9947 */ /* 0x002fea000383ffff */
[----:B------:R-:W-:Y:S05]  /*6fe0*/  BRA `(.L_x_144) ;  /* 0xffffffa800087947 */ /* 0x000fea000383ffff */
.L_x_25:
[----:B-1----:R-:W-:-:S04]  /*6ff0*/  IMAD.U32 R15, RZ, RZ, UR6 ;  /* 0x00000006ff0f7e24 */ /* 0x002fc8000f8e00ff */
[----:B------:R1:W3:Y:S03]  /*7000*/  SYNCS.PHASECHK.TRANS64.TRYWAIT P1, [R15+URZ], R14 ;  /* 0x0000000e0f0075a7 */ /* 0x0002e6000802017f */
[----:B---3--:R-:W-:Y:S05]  /*7010*/  @!P1 NANOSLEEP.SYNCS 0x989680 ;  /* 0x009896800000995d */ /* 0x008fea0003900000 */
[----:B------:R-:W3:Y:S02]  /*7020*/  @!P1 SYNCS.PHASECHK.TRANS64 P1, [R15+URZ], R14 ;  /* 0x0000000e0f0095a7 */ /* 0x000ee4000802007f */
[----:B---3--:R-:W-:Y:S05]  /*7030*/  @!P1 BRA `(.L_x_25) ;  /* 0xfffffffc00ec9947 */ /* 0x008fea000383ffff */
[----:B------:R-:W-:Y:S05]  /*7040*/  BRA `(.L_x_24) ;  /* 0xffffffa800b47947 */ /* 0x000fea000383ffff */
.L_x_31:
[----:B-1----:R-:W-:-:S04]  /*7050*/  IMAD.U32 R19, RZ, RZ, UR16 ;  /* 0x00000010ff137e24 */ /* 0x002fc8000f8e00ff */
[----:B------:R1:W3:Y:S03]  /*7060*/  SYNCS.PHASECHK.TRANS64.TRYWAIT P1, [R19+URZ], R18 ;  /* 0x00000012130075a7 */ /* 0x0002e6000802017f */
[----:B---3--:R-:W-:Y:S05]  /*7070*/  @!P1 NANOSLEEP.SYNCS 0x989680 ;  /* 0x009896800000995d */ /* 0x008fea0003900000 */
[----:B------:R-:W3:Y:S02]  /*7080*/  @!P1 SYNCS.PHASECHK.TRANS64 P1, [R19+URZ], R18 ;  /* 0x00000012130095a7 */ /* 0x000ee4000802007f */
[----:B---3--:R-:W-:Y:S05]  /*7090*/  @!P1 BRA `(.L_x_31) ;  /* 0xfffffffc00ec9947 */ /* 0x008fea000383ffff */
[----:B------:R-:W-:Y:S05]  /*70a0*/  BRA `(.L_x_30) ;  /* 0xffffffb0003c7947 */ /* 0x000fea000383ffff */
.L_x_41:
[----:B0-----:R-:W-:-:S04]  /*70b0*/  IMAD.U32 R15, RZ, RZ, UR11 ;  /* 0x0000000bff0f7e24 */ /* 0x001fc8000f8e00ff */
[----:B------:R0:W1:Y:S03]  /*70c0*/  SYNCS.PHASECHK.TRANS64.TRYWAIT P1, [R15+URZ+0x8], R14 ;  /* 0x0000080e0f0075a7 */ /* 0x000066000802017f */
[----:B-1----:R-:W-:Y:S05]  /*70d0*/  @!P1 NANOSLEEP.SYNCS 0x989680 ;  /* 0x009896800000995d */ /* 0x002fea0003900000 */
[----:B------:R-:W1:Y:S02]  /*70e0*/  @!P1 SYNCS.PHASECHK.TRANS64 P1, [R15+URZ+0x8], R14 ;  /* 0x0000080e0f0095a7 */ /* 0x000e64000802007f */
[----:B-1----:R-:W-:Y:S05]  /*70f0*/  @!P1 BRA `(.L_x_41) ;  /* 0xfffffffc00ec9947 */ /* 0x002fea000383ffff */
[----:B------:R-:W-:Y:S05]  /*7100*/  BRA `(.L_x_145) ;  /* 0xffffffb800bc7947 */ /* 0x000fea000383ffff */
.L_x_114:
[----:B------:R-:W-:Y:S01]  /*7110*/  BSSY B1, `(.L_x_146) ;  /* 0x0000006000017945 */ /* 0x000fe20003800000 */
[----:B------:R-:W-:-:S07]  /*7120*/  IMAD.MOV.U32 R10, RZ, RZ, -0x1 ;  /* 0xffffffffff0a7424 */ /* 0x000fce00078e00ff */
[----:B------:R-:W-:Y:S05]  /*7130*/  WARPSYNC.COLLECTIVE R10, `(.L_x_147) ;  /* 0x000000000a0c7348 */ /* 0x000fea0003c00000 */
[----:B------:R-:W-:Y:S02]  /*7140*/  ELECT P1, UR62, PT ;  /* 0x00000000003e782f */ /* 0x000fe40003820000 */
[----:B------:R-:W-:Y:S01]  /*7150*/  MOV R10, UR62 ;  /* 0x0000003e000a7c02 */ /* 0x000fe20008000f00 */
[----:B------:R-:W-:Y:S10]  /*7160*/  ENDCOLLECTIVE ;  /* 0x000000000000791b */ /* 0x000ff40003800000 */
.L_x_147:
[----:B------:R-:W-:Y:S05]  /*7170*/  BSYNC B1 ;  /* 0x0000000000017941 */ /* 0x000fea0003800000 */
.L_x_146:
[----:B------:R-:W-:Y:S05]  /*7180*/  BRA `(.L_x_148) ;  /* 0xffffffe800947947 */ /* 0x000fea000383ffff */
.L_x_117:
[----:B0-----:R0:W1:Y:S02]  /*7190*/  SYNCS.PHASECHK.TRANS64.TRYWAIT P1, [R19+URZ+0x70], R10 ;  /* 0x0000700a130075a7 */ /* 0x001064000802017f */
[----:B-1----:R-:W-:Y:S05]  /*71a0*/  @!P1 NANOSLEEP.SYNCS 0x989680 ;  /* 0x009896800000995d */ /* 0x002fea0003900000 */
[----:B------:R-:W1:Y:S02]  /*71b0*/  @!P1 SYNCS.PHASECHK.TRANS64 P1, [R19+URZ+0x70], R10 ;  /* 0x0000700a130095a7 */ /* 0x000e64000802007f */
[----:B-1----:R-:W-:Y:S05]  /*71c0*/  @!P1 BRA `(.L_x_117) ;  /* 0xfffffffc00f09947 */ /* 0x002fea000383ffff */
[----:B------:R-:W-:Y:S05]  /*71d0*/  BRA `(.L_x_149) ;  /* 0xffffffe800d07947 */ /* 0x000fea000383ffff */
.L_x_126:
[----:B------:R-:W-:Y:S01]  /*71e0*/  BSSY B0, `(.L_x_150) ;  /* 0x0000006000007945 */ /* 0x000fe20003800000 */
[----:B------:R-:W-:-:S07]  /*71f0*/  IMAD.MOV.U32 R10, RZ, RZ, -0x1 ;  /* 0xffffffffff0a7424 */ /* 0x000fce00078e00ff */
[----:B------:R-:W-:Y:S05]  /*7200*/  WARPSYNC.COLLECTIVE R10, `(.L_x_151) ;  /* 0x000000000a0c7348 */ /* 0x000fea0003c00000 */
[----:B------:R-:W-:Y:S02]  /*7210*/  ELECT P1, UR62, PT ;  /* 0x00000000003e782f */ /* 0x000fe40003820000 */
[----:B------:R-:W-:Y:S01]  /*7220*/  MOV R10, UR62 ;  /* 0x0000003e000a7c02 */ /* 0x000fe20008000f00 */
[----:B------:R-:W-:Y:S10]  /*7230*/  ENDCOLLECTIVE ;  /* 0x000000000000791b */ /* 0x000ff40003800000 */
.L_x_151:
[----:B------:R-:W-:Y:S05]  /*7240*/  BSYNC B0 ;  /* 0x0000000000007941 */ /* 0x000fea0003800000 */
.L_x_150:
[----:B------:R-:W-:Y:S01]  /*7250*/  PLOP3.LUT P0, PT, P1, PT, PT, 0x80, 0x0 ;  /* 0x000000000000781c */ /* 0x000fe20000f0f070 */
[----:B------:R-:W-:-:S12]  /*7260*/  BRA `(.L_x_152) ;  /* 0xfffffff4002c7947 */ /* 0x000fd8000383ffff */
.L_x_130:
[----:B0-----:R0:W1:Y:S02]  /*7270*/  SYNCS.PHASECHK.TRANS64.TRYWAIT P0, [R5+URZ], R2 ;  /* 0x00000002050075a7 */ /* 0x001064000800017f */
[----:B-1----:R-:W-:Y:S05]  /*7280*/  @!P0 NANOSLEEP.SYNCS 0x989680 ;  /* 0x009896800000895d */ /* 0x002fea0003900000 */
[----:B------:R-:W1:Y:S02]  /*7290*/  @!P0 SYNCS.PHASECHK.TRANS64 P0, [R5+URZ], R2 ;  /* 0x00000002050085a7 */ /* 0x000e64000800007f */
[----:B-1----:R-:W-:Y:S05]  /*72a0*/  @!P0 BRA `(.L_x_130) ;  /* 0xfffffffc00f08947 */ /* 0x002fea000383ffff */
[----:B------:R-:W-:Y:S05]  /*72b0*/  BRA `(.L_x_153) ;  /* 0xfffffff4006c7947 */ /* 0x000fea000383ffff */
.L_x_131:
[----:B0-----:R0:W1:Y:S02]  /*72c0*/  SYNCS.PHASECHK.TRANS64.TRYWAIT P0, [R7+URZ], R4 ;  /* 0x00000004070075a7 */ /* 0x001064000800017f */
[----:B-1----:R-:W-:Y:S05]  /*72d0*/  @!P0 NANOSLEEP.SYNCS 0x989680 ;  /* 0x009896800000895d */ /* 0x002fea0003900000 */
[----:B------:R-:W1:Y:S02]  /*72e0*/  @!P0 SYNCS.PHASECHK.TRANS64 P0, [R7+URZ], R4 ;  /* 0x00000004070085a7 */ /* 0x000e64000800007f */
[----:B-1----:R-:W-:Y:S05]  /*72f0*/  @!P0 BRA `(.L_x_131) ;  /* 0xfffffffc00f08947 */ /* 0x002fea000383ffff */
[----:B------:R-:W-:Y:S05]  /*7300*/  BRA `(.L_x_154) ;  /* 0xfffffff4007c7947 */ /* 0x000fea000383ffff */
.L_x_132:
[----:B0-----:R0:W1:Y:S02]  /*7310*/  SYNCS.PHASECHK.TRANS64.TRYWAIT P0, [R6+URZ], R5 ;  /* 0x00000005060075a7 */ /* 0x001064000800017f */
[----:B-1----:R-:W-:Y:S05]  /*7320*/  @!P0 NANOSLEEP.SYNCS 0x989680 ;  /* 0x009896800000895d */ /* 0x002fea0003900000 */
[----:B------:R-:W1:Y:S02]  /*7330*/  @!P0 SYNCS.PHASECHK.TRANS64 P0, [R6+URZ], R5 ;  /* 0x00000005060085a7 */ /* 0x000e64000800007f */
[----:B-1----:R-:W-:Y:S05]  /*7340*/  @!P0 BRA `(.L_x_132) ;  /* 0xfffffffc00f08947 */ /* 0x002fea000383ffff */
[----:B------:R-:W-:Y:S05]  /*7350*/  BRA `(.L_x_155) ;  /* 0xfffffff4008c7947 */ /* 0x000fea000383ffff */
.L_x_133:
[----:B0-----:R0:W1:Y:S02]  /*7360*/  SYNCS.PHASECHK.TRANS64.TRYWAIT P0, [R9+URZ], R4 ;  /* 0x00000004090075a7 */ /* 0x001064000800017f */
[----:B-1----:R-:W-:Y:S05]  /*7370*/  @!P0 NANOSLEEP.SYNCS 0x989680 ;  /* 0x009896800000895d */ /* 0x002fea0003900000 */
[----:B------:R-:W1:Y:S02]  /*7380*/  @!P0 SYNCS.PHASECHK.TRANS64 P0, [R9+URZ], R4 ;  /* 0x00000004090085a7 */ /* 0x000e64000800007f */
[----:B-1----:R-:W-:Y:S05]  /*7390*/  @!P0 BRA `(.L_x_133) ;  /* 0xfffffffc00f08947 */ /* 0x002fea000383ffff */
[----:B------:R-:W-:Y:S05]  /*73a0*/  BRA `(.L_x_156) ;  /* 0xfffffff4009c7947 */ /* 0x000fea000383ffff */
.L_x_134:
[----:B0-----:R0:W1:Y:S02]  /*73b0*/  SYNCS.PHASECHK.TRANS64.TRYWAIT P0, [R6+URZ], R5 ;  /* 0x00000005060075a7 */ /* 0x001064000800017f */
[----:B-1----:R-:W-:Y:S05]  /*73c0*/  @!P0 NANOSLEEP.SYNCS 0x989680 ;  /* 0x009896800000895d */ /* 0x002fea0003900000 */
[----:B------:R-:W1:Y:S02]  /*73d0*/  @!P0 SYNCS.PHASECHK.TRANS64 P0, [R6+URZ], R5 ;  /* 0x00000005060085a7 */ /* 0x000e64000800007f */
[----:B-1----:R-:W-:Y:S05]  /*73e0*/  @!P0 BRA `(.L_x_134) ;  /* 0xfffffffc00f08947 */ /* 0x002fea000383ffff */
[----:B------:R-:W-:Y:S05]  /*73f0*/  BRA `(.L_x_157) ;  /* 0xfffffff400ac7947 */ /* 0x000fea000383ffff */
.L_x_135:
[----:B0-----:R0:W1:Y:S02]  /*7400*/  SYNCS.PHASECHK.TRANS64.TRYWAIT P0, [R9+URZ], R4 ;  /* 0x00000004090075a7 */ /* 0x001064000800017f */
[----:B-1----:R-:W-:Y:S05]  /*7410*/  @!P0 NANOSLEEP.SYNCS 0x989680 ;  /* 0x009896800000895d */ /* 0x002fea0003900000 */
[----:B------:R-:W1:Y:S02]  /*7420*/  @!P0 SYNCS.PHASECHK.TRANS64 P0, [R9+URZ], R4 ;  /* 0x00000004090085a7 */ /* 0x000e64000800007f */
[----:B-1----:R-:W-:Y:S05]  /*7430*/  @!P0 BRA `(.L_x_135) ;  /* 0xfffffffc00f08947 */ /* 0x002fea000383ffff */
[----:B------:R-:W-:Y:S05]  /*7440*/  BRA `(.L_x_158) ;  /* 0xfffffff400bc7947 */ /* 0x000fea000383ffff */
.L_x_136:
[----:B0-----:R0:W1:Y:S02]  /*7450*/  SYNCS.PHASECHK.TRANS64.TRYWAIT P0, [R6+URZ], R5 ;  /* 0x00000005060075a7 */ /* 0x001064000800017f */
[----:B-1----:R-:W-:Y:S05]  /*7460*/  @!P0 NANOSLEEP.SYNCS 0x989680 ;  /* 0x009896800000895d */ /* 0x002fea0003900000 */
[----:B------:R-:W1:Y:S02]  /*7470*/  @!P0 SYNCS.PHASECHK.TRANS64 P0, [R6+URZ], R5 ;  /* 0x00000005060085a7 */ /* 0x000e64000800007f */
[----:B-1----:R-:W-:Y:S05]  /*7480*/  @!P0 BRA `(.L_x_136) ;  /* 0xfffffffc00f08947 */ /* 0x002fea000383ffff */
[----:B------:R-:W-:Y:S05]  /*7490*/  BRA `(.L_x_159) ;  /* 0xfffffff400cc7947 */ /* 0x000fea000383ffff */
.L_x_137:
[----:B0-----:R0:W1:Y:S02]  /*74a0*/  SYNCS.PHASECHK.TRANS64.TRYWAIT P0, [R9+URZ], R4 ;  /* 0x00000004090075a7 */ /* 0x001064000800017f */
[----:B-1----:R-:W-:Y:S05]  /*74b0*/  @!P0 NANOSLEEP.SYNCS 0x989680 ;  /* 0x009896800000895d */ /* 0x002fea0003900000 */
[----:B------:R-:W1:Y:S02]  /*74c0*/  @!P0 SYNCS.PHASECHK.TRANS64 P0, [R9+URZ], R4 ;  /* 0x00000004090085a7 */ /* 0x000e64000800007f */
[----:B-1----:R-:W-:Y:S05]  /*74d0*/  @!P0 BRA `(.L_x_137) ;  /* 0xfffffffc00f08947 */ /* 0x002fea000383ffff */
[----:B------:R-:W-:Y:S05]  /*74e0*/  BRA `(.L_x_160) ;  /* 0xfffffff400dc7947 */ /* 0x000fea000383ffff */
.L_x_138:
[----:B0-----:R0:W1:Y:S02]  /*74f0*/  SYNCS.PHASECHK.TRANS64.TRYWAIT P0, [R6+URZ], R5 ;  /* 0x00000005060075a7 */ /* 0x001064000800017f */
[----:B-1----:R-:W-:Y:S05]  /*7500*/  @!P0 NANOSLEEP.SYNCS 0x989680 ;  /* 0x009896800000895d */ /* 0x002fea0003900000 */
[----:B------:R-:W1:Y:S02]  /*7510*/  @!P0 SYNCS.PHASECHK.TRANS64 P0, [R6+URZ], R5 ;  /* 0x00000005060085a7 */ /* 0x000e64000800007f */
[----:B-1----:R-:W-:Y:S05]  /*7520*/  @!P0 BRA `(.L_x_138) ;  /* 0xfffffffc00f08947 */ /* 0x002fea000383ffff */
[----:B------:R-:W-:Y:S05]  /*7530*/  BRA `(.L_x_161) ;  /* 0xfffffff400ec7947 */ /* 0x000fea000383ffff */
.L_x_139:
[----:B0-----:R0:W1:Y:S02]  /*7540*/  SYNCS.PHASECHK.TRANS64.TRYWAIT P0, [R9+URZ], R4 ;  /* 0x00000004090075a7 */ /* 0x001064000800017f */
[----:B-1----:R-:W-:Y:S05]  /*7550*/  @!P0 NANOSLEEP.SYNCS 0x989680 ;  /* 0x009896800000895d */ /* 0x002fea0003900000 */
[----:B------:R-:W1:Y:S02]  /*7560*/  @!P0 SYNCS.PHASECHK.TRANS64 P0, [R9+URZ], R4 ;  /* 0x00000004090085a7 */ /* 0x000e64000800007f */
[----:B-1----:R-:W-:Y:S05]  /*7570*/  @!P0 BRA `(.L_x_139) ;  /* 0xfffffffc00f08947 */ /* 0x002fea000383ffff */
[----:B------:R-:W-:Y:S05]  /*7580*/  BRA `(.L_x_162) ;  /* 0xfffffff400fc7947 */ /* 0x000fea000383ffff */
.L_x_140:
[----:B0-----:R0:W1:Y:S02]  /*7590*/  SYNCS.PHASECHK.TRANS64.TRYWAIT P0, [R6+URZ], R5 ;  /* 0x00000005060075a7 */ /* 0x001064000800017f */
[----:B-1----:R-:W-:Y:S05]  /*75a0*/  @!P0 NANOSLEEP.SYNCS 0x989680 ;  /* 0x009896800000895d */ /* 0x002fea0003900000 */
[----:B------:R-:W1:Y:S02]  /*75b0*/  @!P0 SYNCS.PHASECHK.TRANS64 P0, [R6+URZ], R5 ;  /* 0x00000005060085a7 */ /* 0x000e64000800007f */
[----:B-1----:R-:W-:Y:S05]  /*75c0*/  @!P0 BRA `(.L_x_140) ;  /* 0xfffffffc00f08947 */ /* 0x002fea000383ffff */
[----:B------:R-:W-:Y:S05]  /*75d0*/  BRA `(.L_x_163) ;  /* 0xfffffff8000c7947 */ /* 0x000fea000383ffff */
.L_x_141:
[----:B0-----:R0:W1:Y:S02]  /*75e0*/  SYNCS.PHASECHK.TRANS64.TRYWAIT P0, [R9+URZ], R4 ;  /* 0x00000004090075a7 */ /* 0x001064000800017f */
[----:B-1----:R-:W-:Y:S05]  /*75f0*/  @!P0 NANOSLEEP.SYNCS 0x989680 ;  /* 0x009896800000895d */ /* 0x002fea0003900000 */
[----:B------:R-:W1:Y:S02]  /*7600*/  @!P0 SYNCS.PHASECHK.TRANS64 P0, [R9+URZ], R4 ;  /* 0x00000004090085a7 */ /* 0x000e64000800007f */
[----:B-1----:R-:W-:Y:S05]  /*7610*/  @!P0 BRA `(.L_x_141) ;  /* 0xfffffffc00f08947 */ /* 0x002fea000383ffff */
[----:B------:R-:W-:Y:S05]  /*7620*/  BRA `(.L_x_164) ;  /* 0xfffffff8001c7947 */ /* 0x000fea000383ffff */
.L_x_142:
[----:B0-----:R0:W1:Y:S02]  /*7630*/  SYNCS.PHASECHK.TRANS64.TRYWAIT P0, [R6+URZ], R5 ;  /* 0x00000005060075a7 */ /* 0x001064000800017f */
[----:B-1----:R-:W-:Y:S05]  /*7640*/  @!P0 NANOSLEEP.SYNCS 0x989680 ;  /* 0x009896800000895d */ /* 0x002fea0003900000 */
[----:B------:R-:W1:Y:S02]  /*7650*/  @!P0 SYNCS.PHASECHK.TRANS64 P0, [R6+URZ], R5 ;  /* 0x00000005060085a7 */ /* 0x000e64000800007f */
[----:B-1----:R-:W-:Y:S05]  /*7660*/  @!P0 BRA `(.L_x_142) ;  /* 0xfffffffc00f08947 */ /* 0x002fea000383ffff */
[----:B------:R-:W-:Y:S05]  /*7670*/  BRA `(.L_x_165) ;  /* 0xfffffff800247947 */ /* 0x000fea000383ffff */
.L_x_166:
[----:B------:R-:W-:-:S00]  /*7680*/  BRA `(.L_x_166) ;  /* 0xfffffffc00fc7947 */ /* 0x000fc0000383ffff */
[----:B------:R-:W-:-:S00]  /*7690*/  NOP ;  /* 0x0000000000007918 */ /* 0x000fc00000000000 */
        /* <DEDUP_REMOVED lines=14> */
.L_x_167:


//--------------------- .nv.shared._ZN7cutlass13device_kernelINS_4gemm6kernel13GemmUniversalIN4cute5tupleIJiiiiEEENS1_10collective13CollectiveMmaINS1_37MainloopSm90TmaGmmaWarpSpecializedFP8ILi14ENS5_IJNS4_1CILi1EEENSA_ILi2EEESB_EEENS1_32KernelTmaWarpSpecializedPingpongEEENS5_IJNSA_ILi64EEESG_NSA_ILi128EEEEEENS_12float_e5m2_tENS5_IJlSB_lEEESJ_SK_NS4_8TiledMMAINS4_8MMA_AtomIJNS4_4SM904GMMA30MMA_64x64x32_F32E5M2E5M2_SS_TNILNSO_7ScaleInE1ELSQ_1EEEEEENS4_6LayoutINS5_IJSB_SB_SB_EEENS5_IJNSA_ILi0EEESV_SV_EEEEENS5_IJNS4_10UnderscoreESY_SY_EEEEENS4_23SM90_TMA_LOAD_MULTICASTENS4_14ComposedLayoutINS4_7SwizzleILi3ELi4ELi3EEENS4_18smem_ptr_flag_bitsILi8EEENST_INS5_IJNSA_ILi8EEESH_EEENS5_IJSH_SB_EEEEEEEvNS4_8identityENS4_13SM90_TMA_LOADES1B_vS1C_EENS_8epilogue10collective6detail29Sm90TmaWarpSpecializedAdapterINS1G_15DefaultEpilogueISJ_SK_SK_NS1F_6thread17LinearCombinationISJ_Li1EffLNS1K_9ScaleType4KindE0ELNS_15FloatRoundStyleE2ESJ_EENS1_15EpilogueDefaultEEEEEvvEEEEvNT_6ParamsE --------------------------
	.section	.nv.shared._ZN7cutlass13device_kernelINS_4gemm6kernel13GemmUniversalIN4cute5tupleIJiiiiEEENS1_10collective13CollectiveMmaINS1_37MainloopSm90TmaGmmaWarpSpecializedFP8ILi14ENS5_IJNS4_1CILi1EEENSA_ILi2EEESB_EEENS1_32KernelTmaWarpSpecializedPingpongEEENS5_IJNSA_ILi64EEESG_NSA_ILi128EEEEEENS_12float_e5m2_tENS5_IJlSB_lEEESJ_SK_NS4_8TiledMMAINS4_8MMA_AtomIJNS4_4SM904GMMA30MMA_64x64x32_F32E5M2E5M2_SS_TNILNSO_7ScaleInE1ELSQ_1EEEEEENS4_6LayoutINS5_IJSB_SB_SB_EEENS5_IJNSA_ILi0EEESV_SV_EEEEENS5_IJNS4_10UnderscoreESY_SY_EEEEENS4_23SM90_TMA_LOAD_MULTICASTENS4_14ComposedLayoutINS4_7SwizzleILi3ELi4ELi3EEENS4_18smem_ptr_flag_bitsILi8EEENST_INS5_IJNSA_ILi8EEESH_EEENS5_IJSH_SB_EEEEEEEvNS4_8identityENS4_13SM90_TMA_LOADES1B_vS1C_EENS_8epilogue10collective6detail29Sm90TmaWarpSpecializedAdapterINS1G_15DefaultEpilogueISJ_SK_SK_NS1F_6thread17LinearCombinationISJ_Li1EffLNS1K_9ScaleType4KindE0ELNS_15FloatRoundStyleE2ESJ_EENS1_15EpilogueDefaultEEEEEvvEEEEvNT_6ParamsE,"aw",@nobits
	.sectionflags	@""
	.align	16
	.zero		1024


//--------------------- .nv.shared.reserved.0     --------------------------
	.section	.nv.shared.reserved.0,"aw",@nobits
	.weak		__nv_reservedSMEM_offset_0_alias
	.size		__nv_reservedSMEM_offset_0_alias, 0, 0
	.other		__nv_reservedSMEM_offset_0_alias,@"STO_CUDA_RESERVED_SHARED STV_DEFAULT"
__nv_reservedSMEM_offset_0_alias:
	.zero		0


//--------------------- .nv.global                --------------------------
	.section	.nv.global,"aw",@nobits
.nv.global:
	.type		_ZN40_INTERNAL_df4fc456_4_k_cu_39079948_271094cute1_E,@object
	.size		_ZN40_INTERNAL_df4fc456_4_k_cu_39079948_271094cute1_E,(_ZN40_INTERNAL_df4fc456_4_k_cu_39079948_271094cuda3std3__45__cpo6cbeginE - _ZN40_INTERNAL_df4fc456_4_k_cu_39079948_271094cute1_E)
_ZN40_INTERNAL_df4fc456_4_k_cu_39079948_271094cute1_E:
	.zero		1
	.type		_ZN40_INTERNAL_df4fc456_4_k_cu_39079948_271094cuda3std3__45__cpo6cbeginE,@object
	.size		_ZN40_INTERNAL_df4fc456_4_k_cu_39079948_271094cuda3std3__45__cpo6cbeginE,(_ZN40_INTERNAL_df4fc456_4_k_cu_39079948_271094cuda3std3__48in_placeE - _ZN40_INTERNAL_df4fc456_4_k_cu_39079948_271094cuda3std3__45__cpo6cbeginE)
_ZN40_INTERNAL_df4fc456_4_k_cu_39079948_271094cuda3std3__45__cpo6cbeginE:
	.zero		1
	.type		_ZN40_INTERNAL_df4fc456_4_k_cu_39079948_271094cuda3std3__48in_placeE,@object
	.size		_ZN40_INTERNAL_df4fc456_4_k_cu_39079948_271094cuda3std3__48in_placeE,(_ZN40_INTERNAL_df4fc456_4_k_cu_39079948_271094cuda3std6ranges3__45__cpo9iter_moveE - _ZN40_INTERNAL_df4fc456_4_k_cu_39079948_271094cuda3std3__48in_placeE)
_ZN40_INTERNAL_df4fc456_4_k_cu_39079948_271094cuda3std3__48in_placeE:
	.zero		1
	.type		_ZN40_INTERNAL_df4fc456_4_k_cu_39079948_271094cuda3std6ranges3__45__cpo9iter_moveE,@object
	.size		_ZN40_INTERNAL_df4fc456_4_k_cu_39079948_271094cuda3std6ranges3__45__cpo9iter_moveE,(_ZN40_INTERNAL_df4fc456_4_k_cu_39079948_271094cuda3std3__45__cpo5beginE - _ZN40_INTERNAL_df4fc456_4_k_cu_39079948_271094cuda3std6ranges3__45__cpo9iter_moveE)
_ZN40_INTERNAL_df4fc456_4_k_cu_39079948_271094cuda3std6ranges3__45__cpo9iter_moveE:
	.zero		1
	.type		_ZN40_INTERNAL_df4fc456_4_k_cu_39079948_271094cuda3std3__45__cpo5beginE,@object
	.size		_ZN40_INTERNAL_df4fc456_4_k_cu_39079948_271094cuda3std3__45__cpo5beginE,(_ZN40_INTERNAL_df4fc456_4_k_cu_39079948_271094cuda3std3__442_GLOBAL__N__df4fc456_4_k_cu_39079948_271096ignoreE - _ZN40_INTERNAL_df4fc456_4_k_cu_39079948_271094cuda3std3__45__cpo5beginE)
_ZN40_INTERNAL_df4fc456_4_k_cu_39079948_271094cuda3std3__45__cpo5beginE:
	.zero		1
	.type		_ZN40_INTERNAL_df4fc456_4_k_cu_39079948_271094cuda3std3__442_GLOBAL__N__df4fc456_4_k_cu_39079948_271096ignoreE,@object
	.size		_ZN40_INTERNAL_df4fc456_4_k_cu_39079948_271094cuda3std3__442_GLOBAL__N__df4fc456_4_k_cu_39079948_271096ignoreE,(_ZN40_INTERNAL_df4fc456_4_k_cu_39079948_271094cute7productE - _ZN40_INTERNAL_df4fc456_4_k_cu_39079948_271094cuda3std3__442_GLOBAL__N__df4fc456_4_k_cu_39079948_271096ignoreE)
_ZN40_INTERNAL_df4fc456_4_k_cu_39079948_271094cuda3std3__442_GLOBAL__N__df4fc456_4_k_cu_39079948_271096ignoreE:
	.zero		1
	.type		_ZN40_INTERNAL_df4fc456_4_k_cu_39079948_271094cute7productE,@object
	.size		_ZN40_INTERNAL_df4fc456_4_k_cu_39079948_271094cute7productE,(_ZN40_INTERNAL_df4fc456_4_k_cu_39079948_271094cuda3std3__45__cpo3endE - _ZN40_INTERNAL_df4fc456_4_k_cu_39079948_271094cute7productE)
_ZN40_INTERNAL_df4fc456_4_k_cu_39079948_271094cute7productE:
	.zero		1
	.type		_ZN40_INTERNAL_df4fc456_4_k_cu_39079948_271094cuda3std3__45__cpo3endE,@object
	.size		_ZN40_INTERNAL_df4fc456_4_k_cu_39079948_271094cuda3std3__45__cpo3endE,(_ZN40_INTERNAL_df4fc456_4_k_cu_39079948_271094cuda3std3__419piecewise_constructE - _ZN40_INTERNAL_df4fc456_4_k_cu_39079948_271094cuda3std3__45__cpo3endE)
_ZN40_INTERNAL_df4fc456_4_k_cu_39079948_271094cuda3std3__45__cpo3endE:
	.zero		1
	.type		_ZN40_INTERNAL_df4fc456_4_k_cu_39079948_271094cuda3std3__419piecewise_constructE,@object
	.size		_ZN40_INTERNAL_df4fc456_4_k_cu_39079948_271094cuda3std3__419piecewise_constructE,(_ZN40_INTERNAL_df4fc456_4_k_cu_39079948_271094cuda3std3__45__cpo4cendE - _ZN40_INTERNAL_df4fc456_4_k_cu_39079948_271094cuda3std3__419piecewise_constructE)
_ZN40_INTERNAL_df4fc456_4_k_cu_39079948_271094cuda3std3__419piecewise_constructE:
	.zero		1
	.type		_ZN40_INTERNAL_df4fc456_4_k_cu_39079948_271094cuda3std3__45__cpo4cendE,@object
	.size		_ZN40_INTERNAL_df4fc456_4_k_cu_39079948_271094cuda3std3__45__cpo4cendE,(_ZN40_INTERNAL_df4fc456_4_k_cu_39079948_271094cuda3std6ranges3__45__cpo4swapE - _ZN40_INTERNAL_df4fc456_4_k_cu_39079948_271094cuda3std3__45__cpo4cendE)
_ZN40_INTERNAL_df4fc456_4_k_cu_39079948_271094cuda3std3__45__cpo4cendE:
	.zero		1
	.type		_ZN40_INTERNAL_df4fc456_4_k_cu_39079948_271094cuda3std6ranges3__45__cpo4swapE,@object
	.size		_ZN40_INTERNAL_df4fc456_4_k_cu_39079948_271094cuda3std6ranges3__45__cpo4swapE,(.L_7 - _ZN40_INTERNAL_df4fc456_4_k_cu_39079948_271094cuda3std6ranges3__45__cpo4swapE)
_ZN40_INTERNAL_df4fc456_4_k_cu_39079948_271094cuda3std6ranges3__45__cpo4swapE:
	.zero		1
.L_7:


//--------------------- .nv.constant0._ZN7cutlass13device_kernelINS_4gemm6kernel13GemmUniversalIN4cute5tupleIJiiiiEEENS1_10collective13CollectiveMmaINS1_37MainloopSm90TmaGmmaWarpSpecializedFP8ILi14ENS5_IJNS4_1CILi1EEENSA_ILi2EEESB_EEENS1_32KernelTmaWarpSpecializedPingpongEEENS5_IJNSA_ILi64EEESG_NSA_ILi128EEEEEENS_12float_e5m2_tENS5_IJlSB_lEEESJ_SK_NS4_8TiledMMAINS4_8MMA_AtomIJNS4_4SM904GMMA30MMA_64x64x32_F32E5M2E5M2_SS_TNILNSO_7ScaleInE1ELSQ_1EEEEEENS4_6LayoutINS5_IJSB_SB_SB_EEENS5_IJNSA_ILi0EEESV_SV_EEEEENS5_IJNS4_10UnderscoreESY_SY_EEEEENS4_23SM90_TMA_LOAD_MULTICASTENS4_14ComposedLayoutINS4_7SwizzleILi3ELi4ELi3EEENS4_18smem_ptr_flag_bitsILi8EEENST_INS5_IJNSA_ILi8EEESH_EEENS5_IJSH_SB_EEEEEEEvNS4_8identityENS4_13SM90_TMA_LOADES1B_vS1C_EENS_8epilogue10collective6detail29Sm90TmaWarpSpecializedAdapterINS1G_15DefaultEpilogueISJ_SK_SK_NS1F_6thread17LinearCombinationISJ_Li1EffLNS1K_9ScaleType4KindE0ELNS_15FloatRoundStyleE2ESJ_EENS1_15EpilogueDefaultEEEEEvvEEEEvNT_6ParamsE --------------------------
	.section	.nv.constant0._ZN7cutlass13device_kernelINS_4gemm6kernel13GemmUniversalIN4cute5tupleIJiiiiEEENS1_10collective13CollectiveMmaINS1_37MainloopSm90TmaGmmaWarpSpecializedFP8ILi14ENS5_IJNS4_1CILi1EEENSA_ILi2EEESB_EEENS1_32KernelTmaWarpSpecializedPingpongEEENS5_IJNSA_ILi64EEESG_NSA_ILi128EEEEEENS_12float_e5m2_tENS5_IJlSB_lEEESJ_SK_NS4_8TiledMMAINS4_8MMA_AtomIJNS4_4SM904GMMA30MMA_64x64x32_F32E5M2E5M2_SS_TNILNSO_7ScaleInE1ELSQ_1EEEEEENS4_6LayoutINS5_IJSB_SB_SB_EEENS5_IJNSA_ILi0EEESV_SV_EEEEENS5_IJNS4_10UnderscoreESY_SY_EEEEENS4_23SM90_TMA_LOAD_MULTICASTENS4_14ComposedLayoutINS4_7SwizzleILi3ELi4ELi3EEENS4_18smem_ptr_flag_bitsILi8EEENST_INS5_IJNSA_ILi8EEESH_EEENS5_IJSH_SB_EEEEEEEvNS4_8identityENS4_13SM90_TMA_LOADES1B_vS1C_EENS_8epilogue10collective6detail29Sm90TmaWarpSpecializedAdapterINS1G_15DefaultEpilogueISJ_SK_SK_NS1F_6thread17LinearCombinationISJ_Li1EffLNS1K_9ScaleType4KindE0ELNS_15FloatRoundStyleE2ESJ_EENS1_15EpilogueDefaultEEEEEvvEEEEvNT_6ParamsE,"a",@progbits
	.sectionflags	@""
	.align	4
.nv.constant0._ZN7cutlass13device_kernelINS_4gemm6kernel13GemmUniversalIN4cute5tupleIJiiiiEEENS1_10collective13CollectiveMmaINS1_37MainloopSm90TmaGmmaWarpSpecializedFP8ILi14ENS5_IJNS4_1CILi1EEENSA_ILi2EEESB_EEENS1_32KernelTmaWarpSpecializedPingpongEEENS5_IJNSA_ILi64EEESG_NSA_ILi128EEEEEENS_12float_e5m2_tENS5_IJlSB_lEEESJ_SK_NS4_8TiledMMAINS4_8MMA_AtomIJNS4_4SM904GMMA30MMA_64x64x32_F32E5M2E5M2_SS_TNILNSO_7ScaleInE1ELSQ_1EEEEEENS4_6LayoutINS5_IJSB_SB_SB_EEENS5_IJNSA_ILi0EEESV_SV_EEEEENS5_IJNS4_10UnderscoreESY_SY_EEEEENS4_23SM90_TMA_LOAD_MULTICASTENS4_14ComposedLayoutINS4_7SwizzleILi3ELi4ELi3EEENS4_18smem_ptr_flag_bitsILi8EEENST_INS5_IJNSA_ILi8EEESH_EEENS5_IJSH_SB_EEEEEEEvNS4_8identityENS4_13SM90_TMA_LOADES1B_vS1C_EENS_8epilogue10collective6detail29Sm90TmaWarpSpecializedAdapterINS1G_15DefaultEpilogueISJ_SK_SK_NS1F_6thread17LinearCombinationISJ_Li1EffLNS1K_9ScaleType4KindE0ELNS_15FloatRoundStyleE2ESJ_EENS1_15EpilogueDefaultEEEEEvvEEEEvNT_6ParamsE:
	.zero		1664


//--------------------- SYMBOLS --------------------------

	.type		.nv.reservedSmem.offset0,@object
	.size		.nv.reservedSmem.offset0,0x4
